//
// Generated by NVIDIA NVVM Compiler
//
// Compiler Build ID: CL-36424714
// Cuda compilation tools, release 13.0, V13.0.88
// Based on NVVM 20.0.0
//

.version 9.0
.target sm_100
.address_size 64

	// .globl	wilders_batch_f32
// _ZZ17wilders_batch_f32E11partial_sum has been demoted

.visible .entry wilders_batch_f32(
	.param .u64 .ptr .align 1 wilders_batch_f32_param_0,
	.param .u64 .ptr .align 1 wilders_batch_f32_param_1,
	.param .u64 .ptr .align 1 wilders_batch_f32_param_2,
	.param .u64 .ptr .align 1 wilders_batch_f32_param_3,
	.param .u32 wilders_batch_f32_param_4,
	.param .u32 wilders_batch_f32_param_5,
	.param .u32 wilders_batch_f32_param_6,
	.param .u64 .ptr .align 1 wilders_batch_f32_param_7
)
{
	.reg .pred 	%p<25>;
	.reg .b32 	%r<101>;
	.reg .b32 	%f<116>;
	.reg .b64 	%rd<31>;
	// demoted variable
	.shared .align 4 .b8 _ZZ17wilders_batch_f32E11partial_sum[1024];
	ld.param.u64 	%rd8, [wilders_batch_f32_param_0];
	ld.param.u64 	%rd5, [wilders_batch_f32_param_1];
	ld.param.u64 	%rd6, [wilders_batch_f32_param_2];
	ld.param.u64 	%rd7, [wilders_batch_f32_param_3];
	ld.param.u32 	%r57, [wilders_batch_f32_param_4];
	ld.param.u32 	%r58, [wilders_batch_f32_param_5];
	ld.param.u32 	%r59, [wilders_batch_f32_param_6];
	ld.param.u64 	%rd9, [wilders_batch_f32_param_7];
	cvta.to.global.u64 	%rd1, %rd8;
	cvta.to.global.u64 	%rd2, %rd9;
	mov.u32 	%r1, %ctaid.x;
	setp.ge.s32 	%p1, %r1, %r59;
	@%p1 bra 	$L__BB0_32;
	cvta.to.global.u64 	%rd10, %rd5;
	cvta.to.global.u64 	%rd11, %rd6;
	cvta.to.global.u64 	%rd12, %rd7;
	mul.wide.u32 	%rd13, %r1, 4;
	add.s64 	%rd14, %rd10, %rd13;
	ld.global.nc.u32 	%r2, [%rd14];
	add.s64 	%rd15, %rd11, %rd13;
	ld.global.nc.f32 	%f1, [%rd15];
	add.s64 	%rd16, %rd12, %rd13;
	ld.global.nc.u32 	%r60, [%rd16];
	setp.lt.s32 	%p2, %r2, 1;
	max.s32 	%r61, %r60, %r58;
	setp.ge.s32 	%p3, %r61, %r57;
	or.pred  	%p4, %p3, %p2;
	@%p4 bra 	$L__BB0_32;
	mul.lo.s32 	%r4, %r57, %r1;
	mov.u32 	%r5, %tid.x;
	setp.ge.s32 	%p5, %r5, %r57;
	@%p5 bra 	$L__BB0_5;
	mov.u32 	%r6, %ntid.x;
	mov.u32 	%r84, %r5;
$L__BB0_4:
	add.s32 	%r62, %r84, %r4;
	mul.wide.s32 	%rd17, %r62, 4;
	add.s64 	%rd18, %rd2, %rd17;
	mov.b32 	%r63, 2143289344;
	st.global.u32 	[%rd18], %r63;
	add.s32 	%r84, %r84, %r6;
	setp.lt.s32 	%p6, %r84, %r57;
	@%p6 bra 	$L__BB0_4;
$L__BB0_5:
	bar.sync 	0;
	setp.ge.u32 	%p7, %r5, %r2;
	mov.f32 	%f102, 0f00000000;
	@%p7 bra 	$L__BB0_10;
	mov.f32 	%f102, 0f00000000;
	mov.u32 	%r9, %ntid.x;
	mov.u32 	%r85, %r5;
$L__BB0_7:
	add.s32 	%r11, %r85, %r58;
	setp.ge.s32 	%p8, %r11, %r57;
	@%p8 bra 	$L__BB0_9;
	mul.wide.s32 	%rd19, %r11, 4;
	add.s64 	%rd20, %rd1, %rd19;
	ld.global.nc.f32 	%f27, [%rd20];
	add.f32 	%f102, %f102, %f27;
$L__BB0_9:
	add.s32 	%r85, %r85, %r9;
	setp.lt.s32 	%p9, %r85, %r2;
	@%p9 bra 	$L__BB0_7;
$L__BB0_10:
	shl.b32 	%r64, %r5, 2;
	mov.u32 	%r65, _ZZ17wilders_batch_f32E11partial_sum;
	add.s32 	%r66, %r65, %r64;
	st.shared.f32 	[%r66], %f102;
	bar.sync 	0;
	setp.ne.s32 	%p10, %r5, 0;
	@%p10 bra 	$L__BB0_32;
	mov.u32 	%r13, %ntid.x;
	and.b32  	%r14, %r13, 15;
	setp.lt.u32 	%p11, %r13, 16;
	mov.f32 	%f112, 0f00000000;
	mov.b32 	%r89, 0;
	@%p11 bra 	$L__BB0_14;
	and.b32  	%r89, %r13, 2032;
	add.s32 	%r86, %r65, 32;
	and.b32  	%r70, %r13, -16;
	neg.s32 	%r87, %r70;
	mov.f32 	%f112, 0f00000000;
$L__BB0_13:
	.pragma "nounroll";
	ld.shared.f32 	%f31, [%r86+-32];
	add.f32 	%f32, %f112, %f31;
	ld.shared.f32 	%f33, [%r86+-28];
	add.f32 	%f34, %f32, %f33;
	ld.shared.f32 	%f35, [%r86+-24];
	add.f32 	%f36, %f34, %f35;
	ld.shared.f32 	%f37, [%r86+-20];
	add.f32 	%f38, %f36, %f37;
	ld.shared.f32 	%f39, [%r86+-16];
	add.f32 	%f40, %f38, %f39;
	ld.shared.f32 	%f41, [%r86+-12];
	add.f32 	%f42, %f40, %f41;
	ld.shared.f32 	%f43, [%r86+-8];
	add.f32 	%f44, %f42, %f43;
	ld.shared.f32 	%f45, [%r86+-4];
	add.f32 	%f46, %f44, %f45;
	ld.shared.f32 	%f47, [%r86];
	add.f32 	%f48, %f46, %f47;
	ld.shared.f32 	%f49, [%r86+4];
	add.f32 	%f50, %f48, %f49;
	ld.shared.f32 	%f51, [%r86+8];
	add.f32 	%f52, %f50, %f51;
	ld.shared.f32 	%f53, [%r86+12];
	add.f32 	%f54, %f52, %f53;
	ld.shared.f32 	%f55, [%r86+16];
	add.f32 	%f56, %f54, %f55;
	ld.shared.f32 	%f57, [%r86+20];
	add.f32 	%f58, %f56, %f57;
	ld.shared.f32 	%f59, [%r86+24];
	add.f32 	%f60, %f58, %f59;
	ld.shared.f32 	%f61, [%r86+28];
	add.f32 	%f112, %f60, %f61;
	add.s32 	%r87, %r87, 16;
	add.s32 	%r86, %r86, 64;
	setp.ne.s32 	%p12, %r87, 0;
	@%p12 bra 	$L__BB0_13;
$L__BB0_14:
	setp.eq.s32 	%p13, %r14, 0;
	@%p13 bra 	$L__BB0_23;
	and.b32  	%r22, %r13, 7;
	setp.lt.u32 	%p14, %r14, 8;
	@%p14 bra 	$L__BB0_17;
	shl.b32 	%r71, %r89, 2;
	add.s32 	%r73, %r65, %r71;
	ld.shared.f32 	%f63, [%r73];
	add.f32 	%f64, %f112, %f63;
	ld.shared.f32 	%f65, [%r73+4];
	add.f32 	%f66, %f64, %f65;
	ld.shared.f32 	%f67, [%r73+8];
	add.f32 	%f68, %f66, %f67;
	ld.shared.f32 	%f69, [%r73+12];
	add.f32 	%f70, %f68, %f69;
	ld.shared.f32 	%f71, [%r73+16];
	add.f32 	%f72, %f70, %f71;
	ld.shared.f32 	%f73, [%r73+20];
	add.f32 	%f74, %f72, %f73;
	ld.shared.f32 	%f75, [%r73+24];
	add.f32 	%f76, %f74, %f75;
	ld.shared.f32 	%f77, [%r73+28];
	add.f32 	%f112, %f76, %f77;
	add.s32 	%r89, %r89, 8;
$L__BB0_17:
	setp.eq.s32 	%p15, %r22, 0;
	@%p15 bra 	$L__BB0_23;
	and.b32  	%r25, %r13, 3;
	setp.lt.u32 	%p16, %r22, 4;
	@%p16 bra 	$L__BB0_20;
	shl.b32 	%r74, %r89, 2;
	add.s32 	%r76, %r65, %r74;
	ld.shared.f32 	%f79, [%r76];
	add.f32 	%f80, %f112, %f79;
	ld.shared.f32 	%f81, [%r76+4];
	add.f32 	%f82, %f80, %f81;
	ld.shared.f32 	%f83, [%r76+8];
	add.f32 	%f84, %f82, %f83;
	ld.shared.f32 	%f85, [%r76+12];
	add.f32 	%f112, %f84, %f85;
	add.s32 	%r89, %r89, 4;
$L__BB0_20:
	setp.eq.s32 	%p17, %r25, 0;
	@%p17 bra 	$L__BB0_23;
	shl.b32 	%r77, %r89, 2;
	add.s32 	%r92, %r65, %r77;
	neg.s32 	%r91, %r25;
$L__BB0_22:
	.pragma "nounroll";
	ld.shared.f32 	%f86, [%r92];
	add.f32 	%f112, %f112, %f86;
	add.s32 	%r92, %r92, 4;
	add.s32 	%r91, %r91, 1;
	setp.ne.s32 	%p18, %r91, 0;
	@%p18 bra 	$L__BB0_22;
$L__BB0_23:
	add.s32 	%r79, %r2, %r58;
	setp.gt.s32 	%p19, %r79, %r57;
	@%p19 bra 	$L__BB0_32;
	cvt.rn.f32.u32 	%f87, %r2;
	div.rn.f32 	%f113, %f112, %f87;
	add.s32 	%r34, %r60, %r4;
	mul.wide.s32 	%rd21, %r34, 4;
	add.s64 	%rd22, %rd2, %rd21;
	st.global.f32 	[%rd22], %f113;
	add.s32 	%r96, %r60, 1;
	setp.ge.s32 	%p20, %r96, %r57;
	@%p20 bra 	$L__BB0_32;
	not.b32 	%r80, %r60;
	add.s32 	%r81, %r57, %r80;
	and.b32  	%r36, %r81, 3;
	setp.eq.s32 	%p21, %r36, 0;
	@%p21 bra 	$L__BB0_29;
	neg.s32 	%r95, %r36;
	add.s32 	%r93, %r34, 1;
	mov.u32 	%r94, %r60;
$L__BB0_27:
	.pragma "nounroll";
	mul.wide.s32 	%rd23, %r93, 4;
	add.s64 	%rd24, %rd2, %rd23;
	mul.wide.s32 	%rd25, %r96, 4;
	add.s64 	%rd26, %rd1, %rd25;
	ld.global.nc.f32 	%f88, [%rd26];
	sub.f32 	%f89, %f88, %f113;
	fma.rn.f32 	%f113, %f89, %f1, %f113;
	st.global.f32 	[%rd24], %f113;
	add.s32 	%r96, %r96, 1;
	add.s32 	%r95, %r95, 1;
	setp.ne.s32 	%p22, %r95, 0;
	add.s32 	%r94, %r94, 1;
	add.s32 	%r93, %r93, 1;
	@%p22 bra 	$L__BB0_27;
	add.s32 	%r96, %r94, 1;
$L__BB0_29:
	sub.s32 	%r82, %r57, %r60;
	add.s32 	%r83, %r82, -2;
	setp.lt.u32 	%p23, %r83, 3;
	@%p23 bra 	$L__BB0_32;
	sub.s32 	%r99, %r96, %r57;
	add.s64 	%rd3, %rd1, 8;
	add.s64 	%rd4, %rd2, 8;
	add.s32 	%r98, %r96, %r4;
$L__BB0_31:
	mul.wide.s32 	%rd27, %r96, 4;
	add.s64 	%rd28, %rd3, %rd27;
	mul.wide.s32 	%rd29, %r98, 4;
	add.s64 	%rd30, %rd4, %rd29;
	ld.global.nc.f32 	%f90, [%rd28+-8];
	sub.f32 	%f91, %f90, %f113;
	fma.rn.f32 	%f92, %f91, %f1, %f113;
	st.global.f32 	[%rd30+-8], %f92;
	ld.global.nc.f32 	%f93, [%rd28+-4];
	sub.f32 	%f94, %f93, %f92;
	fma.rn.f32 	%f95, %f94, %f1, %f92;
	st.global.f32 	[%rd30+-4], %f95;
	ld.global.nc.f32 	%f96, [%rd28];
	sub.f32 	%f97, %f96, %f95;
	fma.rn.f32 	%f98, %f97, %f1, %f95;
	st.global.f32 	[%rd30], %f98;
	ld.global.nc.f32 	%f99, [%rd28+4];
	sub.f32 	%f100, %f99, %f98;
	fma.rn.f32 	%f113, %f100, %f1, %f98;
	st.global.f32 	[%rd30+4], %f113;
	add.s32 	%r96, %r96, 4;
	add.s32 	%r99, %r99, 4;
	add.s32 	%r98, %r98, 4;
	setp.ne.s32 	%p24, %r99, 0;
	@%p24 bra 	$L__BB0_31;
$L__BB0_32:
	ret;

}
	// .globl	wilders_many_series_one_param_f32
.visible .entry wilders_many_series_one_param_f32(
	.param .u64 .ptr .align 1 wilders_many_series_one_param_f32_param_0,
	.param .u64 .ptr .align 1 wilders_many_series_one_param_f32_param_1,
	.param .u32 wilders_many_series_one_param_f32_param_2,
	.param .f32 wilders_many_series_one_param_f32_param_3,
	.param .u32 wilders_many_series_one_param_f32_param_4,
	.param .u32 wilders_many_series_one_param_f32_param_5,
	.param .u64 .ptr .align 1 wilders_many_series_one_param_f32_param_6
)
{
	.reg .pred 	%p<21>;
	.reg .b32 	%r<93>;
	.reg .b32 	%f<106>;
	.reg .b64 	%rd<64>;

	ld.param.u64 	%rd4, [wilders_many_series_one_param_f32_param_0];
	ld.param.u64 	%rd3, [wilders_many_series_one_param_f32_param_1];
	ld.param.u32 	%r55, [wilders_many_series_one_param_f32_param_2];
	ld.param.f32 	%f20, [wilders_many_series_one_param_f32_param_3];
	ld.param.u32 	%r56, [wilders_many_series_one_param_f32_param_4];
	ld.param.u32 	%r57, [wilders_many_series_one_param_f32_param_5];
	ld.param.u64 	%rd5, [wilders_many_series_one_param_f32_param_6];
	cvta.to.global.u64 	%rd1, %rd4;
	cvta.to.global.u64 	%rd2, %rd5;
	mov.u32 	%r1, %ctaid.x;
	setp.ge.s32 	%p1, %r1, %r56;
	@%p1 bra 	$L__BB1_27;
	min.s32 	%r58, %r55, %r57;
	setp.lt.s32 	%p2, %r58, 1;
	@%p2 bra 	$L__BB1_27;
	cvta.to.global.u64 	%rd6, %rd3;
	mul.wide.u32 	%rd7, %r1, 4;
	add.s64 	%rd8, %rd6, %rd7;
	ld.global.nc.u32 	%r2, [%rd8];
	setp.ge.u32 	%p3, %r2, %r57;
	@%p3 bra 	$L__BB1_27;
	mov.u32 	%r3, %tid.x;
	setp.ge.u32 	%p4, %r3, %r57;
	@%p4 bra 	$L__BB1_6;
	mov.u32 	%r4, %ntid.x;
	mov.u32 	%r76, %r3;
$L__BB1_5:
	mad.lo.s32 	%r59, %r76, %r56, %r1;
	mul.wide.s32 	%rd9, %r59, 4;
	add.s64 	%rd10, %rd2, %rd9;
	mov.b32 	%r60, 2143289344;
	st.global.u32 	[%rd10], %r60;
	add.s32 	%r76, %r76, %r4;
	setp.lt.s32 	%p5, %r76, %r57;
	@%p5 bra 	$L__BB1_5;
$L__BB1_6:
	bar.sync 	0;
	setp.ne.s32 	%p6, %r3, 0;
	@%p6 bra 	$L__BB1_27;
	add.s32 	%r87, %r2, %r55;
	setp.lt.s32 	%p7, %r57, %r87;
	@%p7 bra 	$L__BB1_27;
	and.b32  	%r8, %r55, 15;
	setp.lt.u32 	%p8, %r55, 16;
	mov.f32 	%f102, 0f00000000;
	mov.b32 	%r80, 0;
	@%p8 bra 	$L__BB1_11;
	and.b32  	%r80, %r55, 2147483632;
	neg.s32 	%r78, %r80;
	mad.lo.s32 	%r77, %r2, %r56, %r1;
	shl.b32 	%r12, %r56, 4;
	mov.f32 	%f102, 0f00000000;
	mul.wide.s32 	%rd13, %r56, 4;
$L__BB1_10:
	.pragma "nounroll";
	mul.wide.s32 	%rd11, %r77, 4;
	add.s64 	%rd12, %rd1, %rd11;
	ld.global.nc.f32 	%f24, [%rd12];
	add.f32 	%f25, %f102, %f24;
	add.s64 	%rd14, %rd12, %rd13;
	ld.global.nc.f32 	%f26, [%rd14];
	add.f32 	%f27, %f25, %f26;
	add.s64 	%rd15, %rd14, %rd13;
	ld.global.nc.f32 	%f28, [%rd15];
	add.f32 	%f29, %f27, %f28;
	add.s64 	%rd16, %rd15, %rd13;
	ld.global.nc.f32 	%f30, [%rd16];
	add.f32 	%f31, %f29, %f30;
	add.s64 	%rd17, %rd16, %rd13;
	ld.global.nc.f32 	%f32, [%rd17];
	add.f32 	%f33, %f31, %f32;
	add.s64 	%rd18, %rd17, %rd13;
	ld.global.nc.f32 	%f34, [%rd18];
	add.f32 	%f35, %f33, %f34;
	add.s64 	%rd19, %rd18, %rd13;
	ld.global.nc.f32 	%f36, [%rd19];
	add.f32 	%f37, %f35, %f36;
	add.s64 	%rd20, %rd19, %rd13;
	ld.global.nc.f32 	%f38, [%rd20];
	add.f32 	%f39, %f37, %f38;
	add.s64 	%rd21, %rd20, %rd13;
	ld.global.nc.f32 	%f40, [%rd21];
	add.f32 	%f41, %f39, %f40;
	add.s64 	%rd22, %rd21, %rd13;
	ld.global.nc.f32 	%f42, [%rd22];
	add.f32 	%f43, %f41, %f42;
	add.s64 	%rd23, %rd22, %rd13;
	ld.global.nc.f32 	%f44, [%rd23];
	add.f32 	%f45, %f43, %f44;
	add.s64 	%rd24, %rd23, %rd13;
	ld.global.nc.f32 	%f46, [%rd24];
	add.f32 	%f47, %f45, %f46;
	add.s64 	%rd25, %rd24, %rd13;
	ld.global.nc.f32 	%f48, [%rd25];
	add.f32 	%f49, %f47, %f48;
	add.s64 	%rd26, %rd25, %rd13;
	ld.global.nc.f32 	%f50, [%rd26];
	add.f32 	%f51, %f49, %f50;
	add.s64 	%rd27, %rd26, %rd13;
	ld.global.nc.f32 	%f52, [%rd27];
	add.f32 	%f53, %f51, %f52;
	add.s64 	%rd28, %rd27, %rd13;
	ld.global.nc.f32 	%f54, [%rd28];
	add.f32 	%f102, %f53, %f54;
	add.s32 	%r78, %r78, 16;
	add.s32 	%r77, %r77, %r12;
	setp.ne.s32 	%p9, %r78, 0;
	@%p9 bra 	$L__BB1_10;
$L__BB1_11:
	setp.eq.s32 	%p10, %r8, 0;
	@%p10 bra 	$L__BB1_20;
	and.b32  	%r18, %r55, 7;
	setp.lt.u32 	%p11, %r8, 8;
	@%p11 bra 	$L__BB1_14;
	add.s32 	%r62, %r80, %r2;
	mad.lo.s32 	%r63, %r62, %r56, %r1;
	mul.wide.s32 	%rd29, %r63, 4;
	add.s64 	%rd30, %rd1, %rd29;
	ld.global.nc.f32 	%f56, [%rd30];
	add.f32 	%f57, %f102, %f56;
	mul.wide.s32 	%rd31, %r56, 4;
	add.s64 	%rd32, %rd30, %rd31;
	ld.global.nc.f32 	%f58, [%rd32];
	add.f32 	%f59, %f57, %f58;
	add.s64 	%rd33, %rd32, %rd31;
	ld.global.nc.f32 	%f60, [%rd33];
	add.f32 	%f61, %f59, %f60;
	add.s64 	%rd34, %rd33, %rd31;
	ld.global.nc.f32 	%f62, [%rd34];
	add.f32 	%f63, %f61, %f62;
	add.s64 	%rd35, %rd34, %rd31;
	ld.global.nc.f32 	%f64, [%rd35];
	add.f32 	%f65, %f63, %f64;
	add.s64 	%rd36, %rd35, %rd31;
	ld.global.nc.f32 	%f66, [%rd36];
	add.f32 	%f67, %f65, %f66;
	add.s64 	%rd37, %rd36, %rd31;
	ld.global.nc.f32 	%f68, [%rd37];
	add.f32 	%f69, %f67, %f68;
	add.s64 	%rd38, %rd37, %rd31;
	ld.global.nc.f32 	%f70, [%rd38];
	add.f32 	%f102, %f69, %f70;
	add.s32 	%r80, %r80, 8;
$L__BB1_14:
	setp.eq.s32 	%p12, %r18, 0;
	@%p12 bra 	$L__BB1_20;
	and.b32  	%r21, %r55, 3;
	setp.lt.u32 	%p13, %r18, 4;
	@%p13 bra 	$L__BB1_17;
	add.s32 	%r64, %r80, %r2;
	mad.lo.s32 	%r65, %r64, %r56, %r1;
	mul.wide.s32 	%rd39, %r65, 4;
	add.s64 	%rd40, %rd1, %rd39;
	ld.global.nc.f32 	%f72, [%rd40];
	add.f32 	%f73, %f102, %f72;
	mul.wide.s32 	%rd41, %r56, 4;
	add.s64 	%rd42, %rd40, %rd41;
	ld.global.nc.f32 	%f74, [%rd42];
	add.f32 	%f75, %f73, %f74;
	add.s64 	%rd43, %rd42, %rd41;
	ld.global.nc.f32 	%f76, [%rd43];
	add.f32 	%f77, %f75, %f76;
	add.s64 	%rd44, %rd43, %rd41;
	ld.global.nc.f32 	%f78, [%rd44];
	add.f32 	%f102, %f77, %f78;
	add.s32 	%r80, %r80, 4;
$L__BB1_17:
	setp.eq.s32 	%p14, %r21, 0;
	@%p14 bra 	$L__BB1_20;
	add.s32 	%r66, %r80, %r2;
	mad.lo.s32 	%r83, %r56, %r66, %r1;
	neg.s32 	%r82, %r21;
$L__BB1_19:
	.pragma "nounroll";
	mul.wide.s32 	%rd45, %r83, 4;
	add.s64 	%rd46, %rd1, %rd45;
	ld.global.nc.f32 	%f79, [%rd46];
	add.f32 	%f102, %f102, %f79;
	add.s32 	%r83, %r83, %r56;
	add.s32 	%r82, %r82, 1;
	setp.ne.s32 	%p15, %r82, 0;
	@%p15 bra 	$L__BB1_19;
$L__BB1_20:
	cvt.rn.f32.u32 	%f80, %r55;
	div.rn.f32 	%f104, %f102, %f80;
	add.s32 	%r67, %r87, -1;
	mad.lo.s32 	%r68, %r67, %r56, %r1;
	mul.wide.u32 	%rd47, %r68, 4;
	add.s64 	%rd48, %rd2, %rd47;
	st.global.f32 	[%rd48], %f104;
	setp.le.s32 	%p16, %r57, %r87;
	@%p16 bra 	$L__BB1_27;
	sub.s32 	%r69, %r57, %r87;
	and.b32  	%r30, %r69, 3;
	setp.eq.s32 	%p17, %r30, 0;
	@%p17 bra 	$L__BB1_24;
	mad.lo.s32 	%r85, %r56, %r87, %r1;
	neg.s32 	%r84, %r30;
$L__BB1_23:
	.pragma "nounroll";
	mul.wide.u32 	%rd49, %r85, 4;
	add.s64 	%rd50, %rd1, %rd49;
	ld.global.nc.f32 	%f81, [%rd50];
	sub.f32 	%f82, %f81, %f104;
	fma.rn.f32 	%f104, %f82, %f20, %f104;
	add.s64 	%rd51, %rd2, %rd49;
	st.global.f32 	[%rd51], %f104;
	add.s32 	%r87, %r87, 1;
	add.s32 	%r85, %r85, %r56;
	add.s32 	%r84, %r84, 1;
	setp.ne.s32 	%p18, %r84, 0;
	@%p18 bra 	$L__BB1_23;
$L__BB1_24:
	sub.s32 	%r70, %r2, %r57;
	add.s32 	%r71, %r70, %r55;
	setp.gt.u32 	%p19, %r71, -4;
	@%p19 bra 	$L__BB1_27;
	mul.lo.s32 	%r72, %r87, %r56;
	add.s32 	%r73, %r72, %r56;
	add.s32 	%r91, %r1, %r73;
	shl.b32 	%r41, %r56, 2;
	add.s32 	%r74, %r87, 2;
	mad.lo.s32 	%r90, %r56, %r74, %r1;
	add.s32 	%r75, %r87, 3;
	mad.lo.s32 	%r89, %r56, %r75, %r1;
	add.s32 	%r88, %r1, %r72;
$L__BB1_26:
	mul.wide.u32 	%rd52, %r88, 4;
	add.s64 	%rd53, %rd1, %rd52;
	ld.global.nc.f32 	%f83, [%rd53];
	sub.f32 	%f84, %f83, %f104;
	fma.rn.f32 	%f85, %f84, %f20, %f104;
	add.s64 	%rd54, %rd2, %rd52;
	st.global.f32 	[%rd54], %f85;
	mul.wide.u32 	%rd55, %r91, 4;
	add.s64 	%rd56, %rd1, %rd55;
	ld.global.nc.f32 	%f86, [%rd56];
	sub.f32 	%f87, %f86, %f85;
	fma.rn.f32 	%f88, %f87, %f20, %f85;
	add.s64 	%rd57, %rd2, %rd55;
	st.global.f32 	[%rd57], %f88;
	mul.wide.u32 	%rd58, %r90, 4;
	add.s64 	%rd59, %rd1, %rd58;
	ld.global.nc.f32 	%f89, [%rd59];
	sub.f32 	%f90, %f89, %f88;
	fma.rn.f32 	%f91, %f90, %f20, %f88;
	add.s64 	%rd60, %rd2, %rd58;
	st.global.f32 	[%rd60], %f91;
	mul.wide.u32 	%rd61, %r89, 4;
	add.s64 	%rd62, %rd1, %rd61;
	ld.global.nc.f32 	%f92, [%rd62];
	sub.f32 	%f93, %f92, %f91;
	fma.rn.f32 	%f104, %f93, %f20, %f91;
	add.s64 	%rd63, %rd2, %rd61;
	st.global.f32 	[%rd63], %f104;
	add.s32 	%r87, %r87, 4;
	add.s32 	%r91, %r91, %r41;
	add.s32 	%r90, %r90, %r41;
	add.s32 	%r89, %r89, %r41;
	add.s32 	%r88, %r88, %r41;
	setp.lt.s32 	%p20, %r87, %r57;
	@%p20 bra 	$L__BB1_26;
$L__BB1_27:
	ret;

}


// ===== COMPILED SASS (sm_100) =====

	.target	sm_100

	.elftype	@"ET_EXEC"


//--------------------- .note.nv.tkinfo           --------------------------
	.section	.note.nv.tkinfo,"",@"SHT_NOTE"
	.sectionflags	@"SHF_NOTE_NV_TKINFO"
	.tkinfo
        /*0018*/ 	.word	0x00000002
        /*0030*/ 	.string	""
        /*0030*/ 	.string	"ptxas"
        /*0030*/ 	.string	"Cuda compilation tools, release 13.0, V13.0.88"
        /*0030*/ 	.string	"Build cuda_13.0.r13.0/compiler.36424714_0"
        /*0030*/ 	.string	"-arch sm_100 -m 64 "



//--------------------- .note.nv.cuinfo           --------------------------
	.section	.note.nv.cuinfo,"",@"SHT_NOTE"
	.sectionflags	@"SHF_NOTE_NV_CUINFO"
        /*0018*/ 	.short	0x0002
        /*001a*/ 	.short	0x0064
        /*001c*/ 	.short	0x0082
	.zero		2


//--------------------- .nv.info                  --------------------------
	.section	.nv.info,"",@"SHT_CUDA_INFO"
	.align	4


	//----- nvinfo : EIATTR_REGCOUNT
	.align		4
        /*0000*/ 	.byte	0x04, 0x2f
        /*0002*/ 	.short	(.L_1 - .L_0)
	.align		4
.L_0:
        /*0004*/ 	.word	index@(wilders_batch_f32)
        /*0008*/ 	.word	0x00000020


	//----- nvinfo : EIATTR_FRAME_SIZE
	.align		4
.L_1:
        /*000c*/ 	.byte	0x04, 0x11
        /*000e*/ 	.short	(.L_3 - .L_2)
	.align		4
.L_2:
        /*0010*/ 	.word	index@($__internal_1_$__cuda_sm3x_div_rn_noftz_f32_slowpath)
        /*0014*/ 	.word	0x00000000


	//----- nvinfo : EIATTR_FRAME_SIZE
	.align		4
.L_3:
        /*0018*/ 	.byte	0x04, 0x11
        /*001a*/ 	.short	(.L_5 - .L_4)
	.align		4
.L_4:
        /*001c*/ 	.word	index@(wilders_batch_f32)
        /*0020*/ 	.word	0x00000000


	//----- nvinfo : EIATTR_REGCOUNT
	.align		4
.L_5:
        /*0024*/ 	.byte	0x04, 0x2f
        /*0026*/ 	.short	(.L_7 - .L_6)
	.align		4
.L_6:
        /*0028*/ 	.word	index@(wilders_many_series_one_param_f32)
        /*002c*/ 	.word	0x00000020


	//----- nvinfo : EIATTR_FRAME_SIZE
	.align		4
.L_7:
        /*0030*/ 	.byte	0x04, 0x11
        /*0032*/ 	.short	(.L_9 - .L_8)
	.align		4
.L_8:
        /*0034*/ 	.word	index@($__internal_0_$__cuda_sm3x_div_rn_noftz_f32_slowpath)
        /*0038*/ 	.word	0x00000000


	//----- nvinfo : EIATTR_FRAME_SIZE
	.align		4
.L_9:
        /*003c*/ 	.byte	0x04, 0x11
        /*003e*/ 	.short	(.L_11 - .L_10)
	.align		4
.L_10:
        /*0040*/ 	.word	index@(wilders_many_series_one_param_f32)
        /*0044*/ 	.word	0x00000000


	//----- nvinfo : EIATTR_MIN_STACK_SIZE
	.align		4
.L_11:
        /*0048*/ 	.byte	0x04, 0x12
        /*004a*/ 	.short	(.L_13 - .L_12)
	.align		4
.L_12:
        /*004c*/ 	.word	index@(wilders_many_series_one_param_f32)
        /*0050*/ 	.word	0x00000000


	//----- nvinfo : EIATTR_MIN_STACK_SIZE
	.align		4
.L_13:
        /*0054*/ 	.byte	0x04, 0x12
        /*0056*/ 	.short	(.L_15 - .L_14)
	.align		4
.L_14:
        /*0058*/ 	.word	index@(wilders_batch_f32)
        /*005c*/ 	.word	0x00000000
.L_15:


//--------------------- .nv.compat                --------------------------
	.section	.nv.compat,"",@"SHT_CUDA_COMPAT_INFO"
	.align	4
        /*0000*/ 	.byte	0x02, 0x09, 0x00, 0x00, 0x02, 0x02, 0x01, 0x00, 0x02, 0x05, 0x05, 0x00, 0x03, 0x07, 0x01, 0x01
        /*0010*/ 	.byte	0x02, 0x03, 0x00, 0x00, 0x02, 0x06, 0x01, 0x00, 0x04, 0x0b, 0x08, 0x00, 0x01, 0x00, 0x00, 0x00
        /*0020*/ 	.byte	0x00, 0x00, 0x00, 0x00


//--------------------- .nv.info.wilders_many_series_one_param_f32 --------------------------
	.section	.nv.info.wilders_many_series_one_param_f32,"",@"SHT_CUDA_INFO"
	.sectionflags	@""
	.align	4


	//----- nvinfo : EIATTR_CUDA_API_VERSION
	.align		4
        /*0000*/ 	.byte	0x04, 0x37
        /*0002*/ 	.short	(.L_17 - .L_16)
.L_16:
        /*0004*/ 	.word	0x00000082


	//----- nvinfo : EIATTR_KPARAM_INFO
	.align		4
.L_17:
        /*0008*/ 	.byte	0x04, 0x17
        /*000a*/ 	.short	(.L_19 - .L_18)
.L_18:
        /*000c*/ 	.word	0x00000000
        /*0010*/ 	.short	0x0006
        /*0012*/ 	.short	0x0020
        /*0014*/ 	.byte	0x00, 0xf5, 0x21, 0x00


	//----- nvinfo : EIATTR_KPARAM_INFO
	.align		4
.L_19:
        /*0018*/ 	.byte	0x04, 0x17
        /*001a*/ 	.short	(.L_21 - .L_20)
.L_20:
        /*001c*/ 	.word	0x00000000
        /*0020*/ 	.short	0x0005
        /*0022*/ 	.short	0x001c
        /*0024*/ 	.byte	0x00, 0xf0, 0x11, 0x00


	//----- nvinfo : EIATTR_KPARAM_INFO
	.align		4
.L_21:
        /*0028*/ 	.byte	0x04, 0x17
        /*002a*/ 	.short	(.L_23 - .L_22)
.L_22:
        /*002c*/ 	.word	0x00000000
        /*0030*/ 	.short	0x0004
        /*0032*/ 	.short	0x0018
        /*0034*/ 	.byte	0x00, 0xf0, 0x11, 0x00


	//----- nvinfo : EIATTR_KPARAM_INFO
	.align		4
.L_23:
        /*0038*/ 	.byte	0x04, 0x17
        /*003a*/ 	.short	(.L_25 - .L_24)
.L_24:
        /*003c*/ 	.word	0x00000000
        /*0040*/ 	.short	0x0003
        /*0042*/ 	.short	0x0014
        /*0044*/ 	.byte	0x00, 0xf0, 0x11, 0x00


	//----- nvinfo : EIATTR_KPARAM_INFO
	.align		4
.L_25:
        /*0048*/ 	.byte	0x04, 0x17
        /*004a*/ 	.short	(.L_27 - .L_26)
.L_26:
        /*004c*/ 	.word	0x00000000
        /*0050*/ 	.short	0x0002
        /*0052*/ 	.short	0x0010
        /*0054*/ 	.byte	0x00, 0xf0, 0x11, 0x00


	//----- nvinfo : EIATTR_KPARAM_INFO
	.align		4
.L_27:
        /*0058*/ 	.byte	0x04, 0x17
        /*005a*/ 	.short	(.L_29 - .L_28)
.L_28:
        /*005c*/ 	.word	0x00000000
        /*0060*/ 	.short	0x0001
        /*0062*/ 	.short	0x0008
        /*0064*/ 	.byte	0x00, 0xf5, 0x21, 0x00


	//----- nvinfo : EIATTR_KPARAM_INFO
	.align		4
.L_29:
        /*0068*/ 	.byte	0x04, 0x17
        /*006a*/ 	.short	(.L_31 - .L_30)
.L_30:
        /*006c*/ 	.word	0x00000000
        /*0070*/ 	.short	0x0000
        /*0072*/ 	.short	0x0000
        /*0074*/ 	.byte	0x00, 0xf5, 0x21, 0x00


	//----- nvinfo : EIATTR_SPARSE_MMA_MASK
	.align		4
.L_31:
        /*0078*/ 	.byte	0x03, 0x50
        /*007a*/ 	.short	0x0000


	//----- nvinfo : EIATTR_MAXREG_COUNT
	.align		4
        /*007c*/ 	.byte	0x03, 0x1b
        /*007e*/ 	.short	0x00ff


	//----- nvinfo : EIATTR_NUM_BARRIERS
	.align		4
        /*0080*/ 	.byte	0x02, 0x4c
        /*0082*/ 	.byte	0x01
	.zero		1


	//----- nvinfo : EIATTR_MERCURY_ISA_VERSION
	.align		4
        /*0084*/ 	.byte	0x03, 0x5f
        /*0086*/ 	.short	0x0101


	//----- nvinfo : EIATTR_VRC_CTA_INIT_COUNT
	.align		4
        /*0088*/ 	.byte	0x02, 0x4a
	.zero		1
	.zero		1


	//----- nvinfo : EIATTR_EXIT_INSTR_OFFSETS
	.align		4
        /*008c*/ 	.byte	0x04, 0x1c
        /*008e*/ 	.short	(.L_33 - .L_32)


	//   ....[0]....
.L_32:
        /*0090*/ 	.word	0x00000040


	//   ....[1]....
        /*0094*/ 	.word	0x00000090


	//   ....[2]....
        /*0098*/ 	.word	0x000000f0


	//   ....[3]....
        /*009c*/ 	.word	0x00000200


	//   ....[4]....
        /*00a0*/ 	.word	0x00000230


	//   ....[5]....
        /*00a4*/ 	.word	0x00000b80


	//   ....[6]....
        /*00a8*/ 	.word	0x00000ce0


	//   ....[7]....
        /*00ac*/ 	.word	0x00001910


	//   ....[8]....
        /*00b0*/ 	.word	0x00001ac0


	//----- nvinfo : EIATTR_CRS_STACK_SIZE
	.align		4
.L_33:
        /*00b4*/ 	.byte	0x04, 0x1e
        /*00b6*/ 	.short	(.L_35 - .L_34)
.L_34:
        /*00b8*/ 	.word	0x00000000


	//----- nvinfo : EIATTR_CBANK_PARAM_SIZE
	.align		4
.L_35:
        /*00bc*/ 	.byte	0x03, 0x19
        /*00be*/ 	.short	0x0028


	//----- nvinfo : EIATTR_PARAM_CBANK
	.align		4
        /*00c0*/ 	.byte	0x04, 0x0a
        /*00c2*/ 	.short	(.L_37 - .L_36)
	.align		4
.L_36:
        /*00c4*/ 	.word	index@(.nv.constant0.wilders_many_series_one_param_f32)
        /*00c8*/ 	.short	0x0380
        /*00ca*/ 	.short	0x0028


	//----- nvinfo : EIATTR_SW_WAR
	.align		4
.L_37:
        /*00cc*/ 	.byte	0x04, 0x36
        /*00ce*/ 	.short	(.L_39 - .L_38)
.L_38:
        /*00d0*/ 	.word	0x00000008
.L_39:


//--------------------- .nv.info.wilders_batch_f32 --------------------------
	.section	.nv.info.wilders_batch_f32,"",@"SHT_CUDA_INFO"
	.sectionflags	@""
	.align	4


	//----- nvinfo : EIATTR_CUDA_API_VERSION
	.align		4
        /*0000*/ 	.byte	0x04, 0x37
        /*0002*/ 	.short	(.L_41 - .L_40)
.L_40:
        /*0004*/ 	.word	0x00000082


	//----- nvinfo : EIATTR_KPARAM_INFO
	.align		4
.L_41:
        /*0008*/ 	.byte	0x04, 0x17
        /*000a*/ 	.short	(.L_43 - .L_42)
.L_42:
        /*000c*/ 	.word	0x00000000
        /*0010*/ 	.short	0x0007
        /*0012*/ 	.short	0x0030
        /*0014*/ 	.byte	0x00, 0xf5, 0x21, 0x00


	//----- nvinfo : EIATTR_KPARAM_INFO
	.align		4
.L_43:
        /*0018*/ 	.byte	0x04, 0x17
        /*001a*/ 	.short	(.L_45 - .L_44)
.L_44:
        /*001c*/ 	.word	0x00000000
        /*0020*/ 	.short	0x0006
        /*0022*/ 	.short	0x0028
        /*0024*/ 	.byte	0x00, 0xf0, 0x11, 0x00


	//----- nvinfo : EIATTR_KPARAM_INFO
	.align		4
.L_45:
        /*0028*/ 	.byte	0x04, 0x17
        /*002a*/ 	.short	(.L_47 - .L_46)
.L_46:
        /*002c*/ 	.word	0x00000000
        /*0030*/ 	.short	0x0005
        /*0032*/ 	.short	0x0024
        /*0034*/ 	.byte	0x00, 0xf0, 0x11, 0x00


	//----- nvinfo : EIATTR_KPARAM_INFO
	.align		4
.L_47:
        /*0038*/ 	.byte	0x04, 0x17
        /*003a*/ 	.short	(.L_49 - .L_48)
.L_48:
        /*003c*/ 	.word	0x00000000
        /*0040*/ 	.short	0x0004
        /*0042*/ 	.short	0x0020
        /*0044*/ 	.byte	0x00, 0xf0, 0x11, 0x00


	//----- nvinfo : EIATTR_KPARAM_INFO
	.align		4
.L_49:
        /*0048*/ 	.byte	0x04, 0x17
        /*004a*/ 	.short	(.L_51 - .L_50)
.L_50:
        /*004c*/ 	.word	0x00000000
        /*0050*/ 	.short	0x0003
        /*0052*/ 	.short	0x0018
        /*0054*/ 	.byte	0x00, 0xf5, 0x21, 0x00


	//----- nvinfo : EIATTR_KPARAM_INFO
	.align		4
.L_51:
        /*0058*/ 	.byte	0x04, 0x17
        /*005a*/ 	.short	(.L_53 - .L_52)
.L_52:
        /*005c*/ 	.word	0x00000000
        /*0060*/ 	.short	0x0002
        /*0062*/ 	.short	0x0010
        /*0064*/ 	.byte	0x00, 0xf5, 0x21, 0x00


	//----- nvinfo : EIATTR_KPARAM_INFO
	.align		4
.L_53:
        /*0068*/ 	.byte	0x04, 0x17
        /*006a*/ 	.short	(.L_55 - .L_54)
.L_54:
        /*006c*/ 	.word	0x00000000
        /*0070*/ 	.short	0x0001
        /*0072*/ 	.short	0x0008
        /*0074*/ 	.byte	0x00, 0xf5, 0x21, 0x00


	//----- nvinfo : EIATTR_KPARAM_INFO
	.align		4
.L_55:
        /*0078*/ 	.byte	0x04, 0x17
        /*007a*/ 	.short	(.L_57 - .L_56)
.L_56:
        /*007c*/ 	.word	0x00000000
        /*0080*/ 	.short	0x0000
        /*0082*/ 	.short	0x0000
        /*0084*/ 	.byte	0x00, 0xf5, 0x21, 0x00


	//----- nvinfo : EIATTR_SPARSE_MMA_MASK
	.align		4
.L_57:
        /*0088*/ 	.byte	0x03, 0x50
        /*008a*/ 	.short	0x0000


	//----- nvinfo : EIATTR_MAXREG_COUNT
	.align		4
        /*008c*/ 	.byte	0x03, 0x1b
        /*008e*/ 	.short	0x00ff


	//----- nvinfo : EIATTR_NUM_BARRIERS
	.align		4
        /*0090*/ 	.byte	0x02, 0x4c
        /*0092*/ 	.byte	0x01
	.zero		1


	//----- nvinfo : EIATTR_MERCURY_ISA_VERSION
	.align		4
        /*0094*/ 	.byte	0x03, 0x5f
        /*0096*/ 	.short	0x0101


	//----- nvinfo : EIATTR_VRC_CTA_INIT_COUNT
	.align		4
        /*0098*/ 	.byte	0x02, 0x4a
	.zero		1
	.zero		1


	//----- nvinfo : EIATTR_EXIT_INSTR_OFFSETS
	.align		4
        /*009c*/ 	.byte	0x04, 0x1c
        /*009e*/ 	.short	(.L_59 - .L_58)


	//   ....[0]....
.L_58:
        /*00a0*/ 	.word	0x00000040


	//   ....[1]....
        /*00a4*/ 	.word	0x00000130


	//   ....[2]....
        /*00a8*/ 	.word	0x00000440


	//   ....[3]....
        /*00ac*/ 	.word	0x00000910


	//   ....[4]....
        /*00b0*/ 	.word	0x00000a50


	//   ....[5]....
        /*00b4*/ 	.word	0x00000bd0


	//   ....[6]....
        /*00b8*/ 	.word	0x00001500


	//   ....[7]....
        /*00bc*/ 	.word	0x00001680


	//----- nvinfo : EIATTR_CRS_STACK_SIZE
	.align		4
.L_59:
        /*00c0*/ 	.byte	0x04, 0x1e
        /*00c2*/ 	.short	(.L_61 - .L_60)
.L_60:
        /*00c4*/ 	.word	0x00000000


	//----- nvinfo : EIATTR_CBANK_PARAM_SIZE
	.align		4
.L_61:
        /*00c8*/ 	.byte	0x03, 0x19
        /*00ca*/ 	.short	0x0038


	//----- nvinfo : EIATTR_PARAM_CBANK
	.align		4
        /*00cc*/ 	.byte	0x04, 0x0a
        /*00ce*/ 	.short	(.L_63 - .L_62)
	.align		4
.L_62:
        /*00d0*/ 	.word	index@(.nv.constant0.wilders_batch_f32)
        /*00d4*/ 	.short	0x0380
        /*00d6*/ 	.short	0x0038


	//----- nvinfo : EIATTR_SW_WAR
	.align		4
.L_63:
        /*00d8*/ 	.byte	0x04, 0x36
        /*00da*/ 	.short	(.L_65 - .L_64)
.L_64:
        /*00dc*/ 	.word	0x00000008
.L_65:


//--------------------- .nv.callgraph             --------------------------
	.section	.nv.callgraph,"",@"SHT_CUDA_CALLGRAPH"
	.align	4
	.sectionentsize	8
	.align		4
        /*0000*/ 	.word	0x00000000
	.align		4
        /*0004*/ 	.word	0xffffffff
	.align		4
        /*0008*/ 	.word	0x00000000
	.align		4
        /*000c*/ 	.word	0xfffffffe
	.align		4
        /*0010*/ 	.word	0x00000000
	.align		4
        /*0014*/ 	.word	0xfffffffd
	.align		4
        /*0018*/ 	.word	0x00000000
	.align		4
        /*001c*/ 	.word	0xfffffffc


//--------------------- .text.wilders_many_series_one_param_f32 --------------------------
	.section	.text.wilders_many_series_one_param_f32,"ax",@progbits
	.align	128
        .global         wilders_many_series_one_param_f32
        .type           wilders_many_series_one_param_f32,@function
        .size           wilders_many_series_one_param_f32,(.L_x_54 - wilders_many_series_one_param_f32)
        .other          wilders_many_series_one_param_f32,@"STO_CUDA_ENTRY STV_DEFAULT"
wilders_many_series_one_param_f32:
.text.wilders_many_series_one_param_f32:
[----:B------:R-:W-:Y:S01]  /*0000*/  LDC R1, c[0x0][0x37c] ;  /* 0x0000df00ff017b82 */ /* 0x000fe20000000800 */
[----:B------:R-:W0:Y:S07]  /*0010*/  S2R R0, SR_CTAID.X ;  /* 0x0000000000007919 */ /* 0x000e2e0000002500 */
[----:B------:R-:W0:Y:S02]  /*0020*/  LDC R2, c[0x0][0x398] ;  /* 0x0000e600ff027b82 */ /* 0x000e240000000800 */
[----:B0-----:R-:W-:-:S13]  /*0030*/  ISETP.GE.AND P0, PT, R0, R2, PT ;  /* 0x000000020000720c */ /* 0x001fda0003f06270 */
[----:B------:R-:W-:Y:S05]  /*0040*/  @P0 EXIT ;  /* 0x000000000000094d */ /* 0x000fea0003800000 */
[----:B------:R-:W0:Y:S01]  /*0050*/  LDC R3, c[0x0][0x390] ;  /* 0x0000e400ff037b82 */ /* 0x000e220000000800 */
[----:B------:R-:W0:Y:S02]  /*0060*/  LDCU UR6, c[0x0][0x39c] ;  /* 0x00007380ff0677ac */ /* 0x000e240008000800 */
[----:B0-----:R-:W-:-:S04]  /*0070*/  VIMNMX R4, PT, PT, R3, UR6, PT ;  /* 0x0000000603047c48 */ /* 0x001fc8000bfe0100 */
[----:B------:R-:W-:-:S13]  /*0080*/  ISETP.GE.AND P0, PT, R4, 0x1, PT ;  /* 0x000000010400780c */ /* 0x000fda0003f06270 */
[----:B------:R-:W-:Y:S05]  /*0090*/  @!P0 EXIT ;  /* 0x000000000000894d */ /* 0x000fea0003800000 */
[----:B------:R-:W0:Y:S01]  /*00a0*/  LDC.64 R4, c[0x0][0x388] ;  /* 0x0000e200ff047b82 */ /* 0x000e220000000a00 */
[----:B------:R-:W1:Y:S01]  /*00b0*/  LDCU.64 UR4, c[0x0][0x358] ;  /* 0x00006b00ff0477ac */ /* 0x000e620008000a00 */
[----:B0-----:R-:W-:-:S06]  /*00c0*/  IMAD.WIDE.U32 R4, R0, 0x4, R4 ;  /* 0x0000000400047825 */ /* 0x001fcc00078e0004 */
[----:B-1----:R-:W2:Y:S02]  /*00d0*/  LDG.E.CONSTANT R4, desc[UR4][R4.64] ;  /* 0x0000000404047981 */ /* 0x002ea4000c1e9900 */
[----:B--2---:R-:W-:-:S13]  /*00e0*/  ISETP.GE.U32.AND P0, PT, R4, UR6, PT ;  /* 0x0000000604007c0c */ /* 0x004fda000bf06070 */
[----:B------:R-:W-:Y:S05]  /*00f0*/  @P0 EXIT ;  /* 0x000000000000094d */ /* 0x000fea0003800000 */
[----:B------:R-:W0:Y:S01]  /*0100*/  S2R R5, SR_TID.X ;  /* 0x0000000000057919 */ /* 0x000e220000002100 */
[----:B------:R-:W-:Y:S01]  /*0110*/  BSSY.RECONVERGENT B0, `(.L_x_0) ;  /* 0x000000d000007945 */ /* 0x000fe20003800200 */
[C---:B0-----:R-:W-:Y:S02]  /*0120*/  ISETP.GE.U32.AND P0, PT, R5.reuse, UR6, PT ;  /* 0x0000000605007c0c */ /* 0x041fe4000bf06070 */
[----:B------:R-:W-:-:S11]  /*0130*/  ISETP.NE.AND P1, PT, R5, RZ, PT ;  /* 0x000000ff0500720c */ /* 0x000fd60003f25270 */
[----:B------:R-:W-:Y:S05]  /*0140*/  @P0 BRA `(.L_x_1) ;  /* 0x0000000000240947 */ /* 0x000fea0003800000 */
[----:B------:R-:W0:Y:S01]  /*0150*/  LDC R10, c[0x0][0x360] ;  /* 0x0000d800ff0a7b82 */ /* 0x000e220000000800 */
[----:B------:R-:W-:-:S07]  /*0160*/  MOV R11, 0x7fc00000 ;  /* 0x7fc00000000b7802 */ /* 0x000fce0000000f00 */
[----:B------:R-:W1:Y:S02]  /*0170*/  LDC.64 R8, c[0x0][0x3a0] ;  /* 0x0000e800ff087b82 */ /* 0x000e640000000a00 */
.L_x_2:
[----:B--2---:R-:W-:Y:S01]  /*0180*/  IMAD R7, R5, R2, R0 ;  /* 0x0000000205077224 */ /* 0x004fe200078e0200 */
[----:B0-----:R-:W-:-:S03]  /*0190*/  IADD3 R5, PT, PT, R10, R5, RZ ;  /* 0x000000050a057210 */ /* 0x001fc60007ffe0ff */
[----:B-1----:R-:W-:Y:S01]  /*01a0*/  IMAD.WIDE R6, R7, 0x4, R8 ;  /* 0x0000000407067825 */ /* 0x002fe200078e0208 */
[----:B------:R-:W-:-:S04]  /*01b0*/  ISETP.GE.AND P0, PT, R5, UR6, PT ;  /* 0x0000000605007c0c */ /* 0x000fc8000bf06270 */
[----:B------:R2:W-:Y:S09]  /*01c0*/  STG.E desc[UR4][R6.64], R11 ;  /* 0x0000000b06007986 */ /* 0x0005f2000c101904 */
[----:B------:R-:W-:Y:S05]  /*01d0*/  @!P0 BRA `(.L_x_2) ;  /* 0xfffffffc00e88947 */ /* 0x000fea000383ffff */
.L_x_1:
[----:B------:R-:W-:Y:S05]  /*01e0*/  BSYNC.RECONVERGENT B0 ;  /* 0x0000000000007941 */ /* 0x000fea0003800200 */
.L_x_0:
[----:B------:R-:W-:Y:S06]  /*01f0*/  BAR.SYNC.DEFER_BLOCKING 0x0 ;  /* 0x0000000000007b1d */ /* 0x000fec0000010000 */
[----:B------:R-:W-:Y:S05]  /*0200*/  @P1 EXIT ;  /* 0x000000000000194d */ /* 0x000fea0003800000 */
[----:B------:R-:W-:-:S04]  /*0210*/  IADD3 R5, PT, PT, R4, R3, RZ ;  /* 0x0000000304057210 */ /* 0x000fc80007ffe0ff */
[----:B------:R-:W-:-:S13]  /*0220*/  ISETP.GT.AND P0, PT, R5, UR6, PT ;  /* 0x0000000605007c0c */ /* 0x000fda000bf04270 */
[----:B------:R-:W-:Y:S05]  /*0230*/  @P0 EXIT ;  /* 0x000000000000094d */ /* 0x000fea0003800000 */
[C---:B------:R-:W-:Y:S01]  /*0240*/  ISETP.GE.U32.AND P0, PT, R3.reuse, 0x10, PT ;  /* 0x000000100300780c */ /* 0x040fe20003f06070 */
[----:B------:R-:W-:Y:S01]  /*0250*/  HFMA2 R10, -RZ, RZ, 0, 0 ;  /* 0x00000000ff0a7431 */ /* 0x000fe200000001ff */
[----:B--2---:R-:W-:Y:S02]  /*0260*/  LOP3.LUT R6, R3, 0xf, RZ, 0xc0, !PT ;  /* 0x0000000f03067812 */ /* 0x004fe400078ec0ff */
[----:B------:R-:W-:Y:S02]  /*0270*/  MOV R7, RZ ;  /* 0x000000ff00077202 */ /* 0x000fe40000000f00 */
[----:B------:R-:W-:-:S07]  /*0280*/  ISETP.NE.AND P1, PT, R6, RZ, PT ;  /* 0x000000ff0600720c */ /* 0x000fce0003f25270 */
[----:B------:R-:W-:Y:S06]  /*0290*/  @!P0 BRA `(.L_x_3) ;  /* 0x0000000000e48947 */ /* 0x000fec0003800000 */
[----:B------:R-:W-:Y:S01]  /*02a0*/  LOP3.LUT R7, R3, 0x7ffffff0, RZ, 0xc0, !PT ;  /* 0x7ffffff003077812 */ /* 0x000fe200078ec0ff */
[----:B------:R-:W-:Y:S01]  /*02b0*/  IMAD R9, R4, R2, R0 ;  /* 0x0000000204097224 */ /* 0x000fe200078e0200 */
[----:B------:R-:W-:Y:S02]  /*02c0*/  MOV R10, RZ ;  /* 0x000000ff000a7202 */ /* 0x000fe40000000f00 */
[----:B------:R-:W-:-:S07]  /*02d0*/  IADD3 R11, PT, PT, -R7, RZ, RZ ;  /* 0x000000ff070b7210 */ /* 0x000fce0007ffe1ff */
.L_x_4:
[----:B------:R-:W0:Y:S02]  /*02e0*/  LDC.64 R28, c[0x0][0x380] ;  /* 0x0000e000ff1c7b82 */ /* 0x000e240000000a00 */
[----:B0-----:R-:W-:-:S05]  /*02f0*/  IMAD.WIDE R28, R9, 0x4, R28 ;  /* 0x00000004091c7825 */ /* 0x001fca00078e021c */
[----:B------:R-:W2:Y:S01]  /*0300*/  LDG.E.CONSTANT R26, desc[UR4][R28.64] ;  /* 0x000000041c1a7981 */ /* 0x000ea2000c1e9900 */
[----:B------:R-:W-:-:S05]  /*0310*/  IMAD.WIDE R18, R2, 0x4, R28 ;  /* 0x0000000402127825 */ /* 0x000fca00078e021c */
[----:B------:R0:W3:Y:S01]  /*0320*/  LDG.E.CONSTANT R8, desc[UR4][R18.64] ;  /* 0x0000000412087981 */ /* 0x0000e2000c1e9900 */
[----:B------:R-:W-:-:S05]  /*0330*/  IMAD.WIDE R22, R2, 0x4, R18 ;  /* 0x0000000402167825 */ /* 0x000fca00078e0212 */
[----:B------:R-:W4:Y:S01]  /*0340*/  LDG.E.CONSTANT R25, desc[UR4][R22.64] ;  /* 0x0000000416197981 */ /* 0x000f22000c1e9900 */
[----:B------:R-:W-:-:S05]  /*0350*/  IMAD.WIDE R16, R2, 0x4, R22 ;  /* 0x0000000402107825 */ /* 0x000fca00078e0216 */
[----:B------:R1:W5:Y:S01]  /*0360*/  LDG.E.CONSTANT R24, desc[UR4][R16.64] ;  /* 0x0000000410187981 */ /* 0x000362000c1e9900 */
[----:B------:R-:W-:-:S05]  /*0370*/  IMAD.WIDE R20, R2, 0x4, R16 ;  /* 0x0000000402147825 */ /* 0x000fca00078e0210 */
[----:B------:R-:W5:Y:S01]  /*0380*/  LDG.E.CONSTANT R23, desc[UR4][R20.64] ;  /* 0x0000000414177981 */ /* 0x000f62000c1e9900 */
[----:B------:R-:W-:-:S05]  /*0390*/  IMAD.WIDE R14, R2, 0x4, R20 ;  /* 0x00000004020e7825 */ /* 0x000fca00078e0214 */
[----:B------:R1:W5:Y:S01]  /*03a0*/  LDG.E.CONSTANT R22, desc[UR4][R14.64] ;  /* 0x000000040e167981 */ /* 0x000362000c1e9900 */
[----:B------:R-:W-:-:S05]  /*03b0*/  IMAD.WIDE R12, R2, 0x4, R14 ;  /* 0x00000004020c7825 */ /* 0x000fca00078e020e */
[----:B------:R1:W5:Y:S01]  /*03c0*/  LDG.E.CONSTANT R21, desc[UR4][R12.64] ;  /* 0x000000040c157981 */ /* 0x000362000c1e9900 */
[----:B0-----:R-:W-:-:S05]  /*03d0*/  IMAD.WIDE R18, R2, 0x4, R12 ;  /* 0x0000000402127825 */ /* 0x001fca00078e020c */
[----:B------:R-:W5:Y:S01]  /*03e0*/  LDG.E.CONSTANT R20, desc[UR4][R18.64] ;  /* 0x0000000412147981 */ /* 0x000f62000c1e9900 */
[----:B-1----:R-:W-:-:S04]  /*03f0*/  IMAD.WIDE R16, R2, 0x4, R18 ;  /* 0x0000000402107825 */ /* 0x002fc800078e0212 */
[C---:B------:R-:W-:Y:S01]  /*0400*/  IMAD.WIDE R14, R2.reuse, 0x4, R16 ;  /* 0x00000004020e7825 */ /* 0x040fe200078e0210 */
[----:B------:R0:W5:Y:S03]  /*0410*/  LDG.E.CONSTANT R19, desc[UR4][R16.64] ;  /* 0x0000000410137981 */ /* 0x000166000c1e9900 */
[C---:B------:R-:W-:Y:S01]  /*0420*/  IMAD.WIDE R12, R2.reuse, 0x4, R14 ;  /* 0x00000004020c7825 */ /* 0x040fe200078e020e */
[----:B------:R1:W5:Y:S03]  /*0430*/  LDG.E.CONSTANT R18, desc[UR4][R14.64] ;  /* 0x000000040e127981 */ /* 0x000366000c1e9900 */
[C---:B0-----:R-:W-:Y:S02]  /*0440*/  IMAD.WIDE R16, R2.reuse, 0x4, R12 ;  /* 0x0000000402107825 */ /* 0x041fe400078e020c */
[----:B------:R-:W5:Y:S02]  /*0450*/  LDG.E.CONSTANT R13, desc[UR4][R12.64] ;  /* 0x000000040c0d7981 */ /* 0x000f64000c1e9900 */
[----:B-1----:R-:W-:-:S02]  /*0460*/  IMAD.WIDE R14, R2, 0x4, R16 ;  /* 0x00000004020e7825 */ /* 0x002fc400078e0210 */
[----:B------:R0:W5:Y:S02]  /*0470*/  LDG.E.CONSTANT R12, desc[UR4][R16.64] ;  /* 0x00000004100c7981 */ /* 0x000164000c1e9900 */
[C---:B0-----:R-:W-:Y:S02]  /*0480*/  IMAD.WIDE R16, R2.reuse, 0x4, R14 ;  /* 0x0000000402107825 */ /* 0x041fe400078e020e */
[----:B------:R-:W5:Y:S04]  /*0490*/  LDG.E.CONSTANT R15, desc[UR4][R14.64] ;  /* 0x000000040e0f7981 */ /* 0x000f68000c1e9900 */
[----:B------:R0:W5:Y:S02]  /*04a0*/  LDG.E.CONSTANT R14, desc[UR4][R16.64] ;  /* 0x00000004100e7981 */ /* 0x000164000c1e9900 */
[----:B0-----:R-:W-:-:S04]  /*04b0*/  IMAD.WIDE R16, R2, 0x4, R16 ;  /* 0x0000000402107825 */ /* 0x001fc800078e0210 */
[----:B--2---:R-:W-:Y:S02]  /*04c0*/  FADD R27, R26, R10 ;  /* 0x0000000a1a1b7221 */ /* 0x004fe40000000000 */
[----:B------:R0:W2:Y:S02]  /*04d0*/  LDG.E.CONSTANT R10, desc[UR4][R16.64] ;  /* 0x00000004100a7981 */ /* 0x0000a4000c1e9900 */
[----:B0-----:R-:W-:-:S05]  /*04e0*/  IMAD.WIDE R16, R2, 0x4, R16 ;  /* 0x0000000402107825 */ /* 0x001fca00078e0210 */
[----:B------:R-:W2:Y:S01]  /*04f0*/  LDG.E.CONSTANT R26, desc[UR4][R16.64] ;  /* 0x00000004101a7981 */ /* 0x000ea2000c1e9900 */
[----:B---3--:R-:W-:-:S04]  /*0500*/  FADD R8, R27, R8 ;  /* 0x000000081b087221 */ /* 0x008fc80000000000 */
[----:B----4-:R-:W-:-:S04]  /*0510*/  FADD R25, R8, R25 ;  /* 0x0000001908197221 */ /* 0x010fc80000000000 */
[----:B-----5:R-:W-:-:S04]  /*0520*/  FADD R24, R25, R24 ;  /* 0x0000001819187221 */ /* 0x020fc80000000000 */
[----:B------:R-:W-:-:S04]  /*0530*/  FADD R23, R24, R23 ;  /* 0x0000001718177221 */ /* 0x000fc80000000000 */
[----:B------:R-:W-:-:S04]  /*0540*/  FADD R22, R23, R22 ;  /* 0x0000001617167221 */ /* 0x000fc80000000000 */
[----:B------:R-:W-:-:S04]  /*0550*/  FADD R21, R22, R21 ;  /* 0x0000001516157221 */ /* 0x000fc80000000000 */
[----:B------:R-:W-:Y:S01]  /*0560*/  FADD R20, R21, R20 ;  /* 0x0000001415147221 */ /* 0x000fe20000000000 */
[----:B------:R-:W-:-:S03]  /*0570*/  IADD3 R11, PT, PT, R11, 0x10, RZ ;  /* 0x000000100b0b7810 */ /* 0x000fc60007ffe0ff */
[----:B------:R-:W-:-:S04]  /*0580*/  FADD R19, R20, R19 ;  /* 0x0000001314137221 */ /* 0x000fc80000000000 */
[----:B------:R-:W-:Y:S01]  /*0590*/  FADD R18, R19, R18 ;  /* 0x0000001213127221 */ /* 0x000fe20000000000 */
[----:B------:R-:W-:-:S03]  /*05a0*/  ISETP.NE.AND P0, PT, R11, RZ, PT ;  /* 0x000000ff0b00720c */ /* 0x000fc60003f05270 */
[----:B------:R-:W-:-:S04]  /*05b0*/  FADD R13, R18, R13 ;  /* 0x0000000d120d7221 */ /* 0x000fc80000000000 */
[----:B------:R-:W-:-:S04]  /*05c0*/  FADD R12, R13, R12 ;  /* 0x0000000c0d0c7221 */ /* 0x000fc80000000000 */
[----:B------:R-:W-:Y:S01]  /*05d0*/  FADD R15, R12, R15 ;  /* 0x0000000f0c0f7221 */ /* 0x000fe20000000000 */
[----:B------:R-:W-:-:S03]  /*05e0*/  LEA R9, R2, R9, 0x4 ;  /* 0x0000000902097211 */ /* 0x000fc600078e20ff */
[----:B------:R-:W-:-:S04]  /*05f0*/  FADD R15, R15, R14 ;  /* 0x0000000e0f0f7221 */ /* 0x000fc80000000000 */
[----:B--2---:R-:W-:-:S04]  /*0600*/  FADD R15, R15, R10 ;  /* 0x0000000a0f0f7221 */ /* 0x004fc80000000000 */
[----:B------:R-:W-:Y:S01]  /*0610*/  FADD R10, R15, R26 ;  /* 0x0000001a0f0a7221 */ /* 0x000fe20000000000 */
[----:B------:R-:W-:Y:S06]  /*0620*/  @P0 BRA `(.L_x_4) ;  /* 0xfffffffc002c0947 */ /* 0x000fec000383ffff */
.L_x_3:
[----:B------:R-:W-:Y:S05]  /*0630*/  @!P1 BRA `(.L_x_5) ;  /* 0x0000000400049947 */ /* 0x000fea0003800000 */
[----:B------:R-:W-:Y:S02]  /*0640*/  ISETP.GE.U32.AND P0, PT, R6, 0x8, PT ;  /* 0x000000080600780c */ /* 0x000fe40003f06070 */
[----:B------:R-:W-:-:S04]  /*0650*/  LOP3.LUT R26, R3, 0x7, RZ, 0xc0, !PT ;  /* 0x00000007031a7812 */ /* 0x000fc800078ec0ff */
[----:B------:R-:W-:-:S07]  /*0660*/  ISETP.NE.AND P1, PT, R26, RZ, PT ;  /* 0x000000ff1a00720c */ /* 0x000fce0003f25270 */
[----:B------:R-:W-:Y:S06]  /*0670*/  @!P0 BRA `(.L_x_6) ;  /* 0x0000000000708947 */ /* 0x000fec0003800000 */
[----:B------:R-:W0:Y:S01]  /*0680*/  LDC.64 R22, c[0x0][0x380] ;  /* 0x0000e000ff167b82 */ /* 0x000e220000000a00 */
[----:B------:R-:W-:-:S05]  /*0690*/  IADD3 R9, PT, PT, R4, R7, RZ ;  /* 0x0000000704097210 */ /* 0x000fca0007ffe0ff */
[----:B------:R-:W-:-:S04]  /*06a0*/  IMAD R9, R9, R2, R0 ;  /* 0x0000000209097224 */ /* 0x000fc800078e0200 */
[----:B0-----:R-:W-:-:S05]  /*06b0*/  IMAD.WIDE R22, R9, 0x4, R22 ;  /* 0x0000000409167825 */ /* 0x001fca00078e0216 */
[----:B------:R-:W2:Y:S01]  /*06c0*/  LDG.E.CONSTANT R11, desc[UR4][R22.64] ;  /* 0x00000004160b7981 */ /* 0x000ea2000c1e9900 */
[----:B------:R-:W-:-:S04]  /*06d0*/  IMAD.WIDE R24, R2, 0x4, R22 ;  /* 0x0000000402187825 */ /* 0x000fc800078e0216 */
[C---:B------:R-:W-:Y:S02]  /*06e0*/  IMAD.WIDE R12, R2.reuse, 0x4, R24 ;  /* 0x00000004020c7825 */ /* 0x040fe400078e0218 */
[----:B------:R-:W3:Y:S02]  /*06f0*/  LDG.E.CONSTANT R24, desc[UR4][R24.64] ;  /* 0x0000000418187981 */ /* 0x000ee4000c1e9900 */
[C---:B------:R-:W-:Y:S02]  /*0700*/  IMAD.WIDE R8, R2.reuse, 0x4, R12 ;  /* 0x0000000402087825 */ /* 0x040fe400078e020c */
[----:B------:R-:W4:Y:S02]  /*0710*/  LDG.E.CONSTANT R12, desc[UR4][R12.64] ;  /* 0x000000040c0c7981 */ /* 0x000f24000c1e9900 */
[C---:B------:R-:W-:Y:S02]  /*0720*/  IMAD.WIDE R14, R2.reuse, 0x4, R8 ;  /* 0x00000004020e7825 */ /* 0x040fe400078e0208 */
[----:B------:R-:W5:Y:S02]  /*0730*/  LDG.E.CONSTANT R8, desc[UR4][R8.64] ;  /* 0x0000000408087981 */ /* 0x000f64000c1e9900 */
[----:B------:R-:W-:-:S02]  /*0740*/  IMAD.WIDE R16, R2, 0x4, R14 ;  /* 0x0000000402107825 */ /* 0x000fc400078e020e */
[----:B------:R-:W5:Y:S02]  /*0750*/  LDG.E.CONSTANT R14, desc[UR4][R14.64] ;  /* 0x000000040e0e7981 */ /* 0x000f64000c1e9900 */
[C---:B------:R-:W-:Y:S02]  /*0760*/  IMAD.WIDE R18, R2.reuse, 0x4, R16 ;  /* 0x0000000402127825 */ /* 0x040fe400078e0210 */
[----:B------:R-:W5:Y:S02]  /*0770*/  LDG.E.CONSTANT R16, desc[UR4][R16.64] ;  /* 0x0000000410107981 */ /* 0x000f64000c1e9900 */
[----:B------:R-:W-:Y:S02]  /*0780*/  IMAD.WIDE R20, R2, 0x4, R18 ;  /* 0x0000000402147825 */ /* 0x000fe400078e0212 */
[----:B------:R-:W5:Y:S04]  /*0790*/  LDG.E.CONSTANT R18, desc[UR4][R18.64] ;  /* 0x0000000412127981 */ /* 0x000f68000c1e9900 */
[----:B------:R-:W5:Y:S01]  /*07a0*/  LDG.E.CONSTANT R20, desc[UR4][R20.64] ;  /* 0x0000000414147981 */ /* 0x000f62000c1e9900 */
[----:B------:R-:W-:Y:S01]  /*07b0*/  IADD3 R7, PT, PT, R7, 0x8, RZ ;  /* 0x0000000807077810 */ /* 0x000fe20007ffe0ff */
[----:B--2---:R-:W-:-:S04]  /*07c0*/  FADD R11, R10, R11 ;  /* 0x0000000b0a0b7221 */ /* 0x004fc80000000000 */
[----:B---3--:R-:W-:-:S04]  /*07d0*/  FADD R11, R11, R24 ;  /* 0x000000180b0b7221 */ /* 0x008fc80000000000 */
[----:B----4-:R-:W-:-:S04]  /*07e0*/  FADD R11, R11, R12 ;  /* 0x0000000c0b0b7221 */ /* 0x010fc80000000000 */
[----:B-----5:R-:W-:-:S04]  /*07f0*/  FADD R11, R11, R8 ;  /* 0x000000080b0b7221 */ /* 0x020fc80000000000 */
[----:B------:R-:W-:-:S04]  /*0800*/  FADD R11, R11, R14 ;  /* 0x0000000e0b0b7221 */ /* 0x000fc80000000000 */
[----:B------:R-:W-:-:S04]  /*0810*/  FADD R11, R11, R16 ;  /* 0x000000100b0b7221 */ /* 0x000fc80000000000 */
[----:B------:R-:W-:-:S04]  /*0820*/  FADD R11, R11, R18 ;  /* 0x000000120b0b7221 */ /* 0x000fc80000000000 */
[----:B------:R-:W-:-:S07]  /*0830*/  FADD R10, R11, R20 ;  /* 0x000000140b0a7221 */ /* 0x000fce0000000000 */
.L_x_6:
        /* <DEDUP_REMOVED lines=8> */
[----:B0-----:R-:W-:-:S04]  /*08c0*/  IMAD.WIDE R8, R11, 0x4, R8 ;  /* 0x000000040b087825 */ /* 0x001fc800078e0208 */
[C---:B------:R-:W-:Y:S02]  /*08d0*/  IMAD.WIDE R12, R2.reuse, 0x4, R8 ;  /* 0x00000004020c7825 */ /* 0x040fe400078e0208 */
[----:B------:R-:W2:Y:S02]  /*08e0*/  LDG.E.CONSTANT R9, desc[UR4][R8.64] ;  /* 0x0000000408097981 */ /* 0x000ea4000c1e9900 */
[C---:B------:R-:W-:Y:S02]  /*08f0*/  IMAD.WIDE R14, R2.reuse, 0x4, R12 ;  /* 0x00000004020e7825 */ /* 0x040fe400078e020c */
[----:B------:R-:W3:Y:S02]  /*0900*/  LDG.E.CONSTANT R13, desc[UR4][R12.64] ;  /* 0x000000040c0d7981 */ /* 0x000ee4000c1e9900 */
[----:B------:R-:W-:Y:S02]  /*0910*/  IMAD.WIDE R16, R2, 0x4, R14 ;  /* 0x0000000402107825 */ /* 0x000fe400078e020e */
[----:B------:R-:W4:Y:S04]  /*0920*/  LDG.E.CONSTANT R15, desc[UR4][R14.64] ;  /* 0x000000040e0f7981 */ /* 0x000f28000c1e9900 */
[----:B------:R-:W5:Y:S01]  /*0930*/  LDG.E.CONSTANT R17, desc[UR4][R16.64] ;  /* 0x0000000410117981 */ /* 0x000f62000c1e9900 */
[----:B------:R-:W-:Y:S01]  /*0940*/  IADD3 R7, PT, PT, R7, 0x4, RZ ;  /* 0x0000000407077810 */ /* 0x000fe20007ffe0ff */
[----:B--2---:R-:W-:-:S04]  /*0950*/  FADD R10, R10, R9 ;  /* 0x000000090a0a7221 */ /* 0x004fc80000000000 */
[----:B---3--:R-:W-:-:S04]  /*0960*/  FADD R10, R10, R13 ;  /* 0x0000000d0a0a7221 */ /* 0x008fc80000000000 */
[----:B----4-:R-:W-:-:S04]  /*0970*/  FADD R10, R10, R15 ;  /* 0x0000000f0a0a7221 */ /* 0x010fc80000000000 */
[----:B-----5:R-:W-:-:S07]  /*0980*/  FADD R10, R10, R17 ;  /* 0x000000110a0a7221 */ /* 0x020fce0000000000 */
.L_x_7:
[----:B------:R-:W-:Y:S05]  /*0990*/  @!P1 BRA `(.L_x_5) ;  /* 0x00000000002c9947 */ /* 0x000fea0003800000 */
[----:B------:R-:W0:Y:S01]  /*09a0*/  LDC.64 R8, c[0x0][0x380] ;  /* 0x0000e000ff087b82 */ /* 0x000e220000000a00 */
[----:B------:R-:W-:Y:S02]  /*09b0*/  IADD3 R7, PT, PT, R4, R7, RZ ;  /* 0x0000000704077210 */ /* 0x000fe40007ffe0ff */
[----:B------:R-:W-:-:S03]  /*09c0*/  IADD3 R12, PT, PT, -R6, RZ, RZ ;  /* 0x000000ff060c7210 */ /* 0x000fc60007ffe1ff */
[----:B------:R-:W-:-:S07]  /*09d0*/  IMAD R11, R7, R2, R0 ;  /* 0x00000002070b7224 */ /* 0x000fce00078e0200 */
.L_x_8:
[----:B0-----:R-:W-:-:S06]  /*09e0*/  IMAD.WIDE R6, R11, 0x4, R8 ;  /* 0x000000040b067825 */ /* 0x001fcc00078e0208 */
[----:B------:R-:W2:Y:S01]  /*09f0*/  LDG.E.CONSTANT R7, desc[UR4][R6.64] ;  /* 0x0000000406077981 */ /* 0x000ea2000c1e9900 */
[----:B------:R-:W-:Y:S02]  /*0a00*/  IADD3 R12, PT, PT, R12, 0x1, RZ ;  /* 0x000000010c0c7810 */ /* 0x000fe40007ffe0ff */
[----:B------:R-:W-:Y:S02]  /*0a10*/  IADD3 R11, PT, PT, R11, R2, RZ ;  /* 0x000000020b0b7210 */ /* 0x000fe40007ffe0ff */
[----:B------:R-:W-:Y:S01]  /*0a20*/  ISETP.NE.AND P0, PT, R12, RZ, PT ;  /* 0x000000ff0c00720c */ /* 0x000fe20003f05270 */
[----:B--2---:R-:W-:-:S12]  /*0a30*/  FADD R10, R7, R10 ;  /* 0x0000000a070a7221 */ /* 0x004fd80000000000 */
[----:B------:R-:W-:Y:S05]  /*0a40*/  @P0 BRA `(.L_x_8) ;  /* 0xfffffffc00e40947 */ /* 0x000fea000383ffff */
.L_x_5:
[----:B------:R-:W-:-:S04]  /*0a50*/  I2FP.F32.U32 R2, R3 ;  /* 0x0000000300027245 */ /* 0x000fc80000201000 */
[----:B------:R-:W0:Y:S08]  /*0a60*/  MUFU.RCP R3, R2 ;  /* 0x0000000200037308 */ /* 0x000e300000001000 */
[----:B------:R-:W1:Y:S01]  /*0a70*/  FCHK P0, R10, R2 ;  /* 0x000000020a007302 */ /* 0x000e620000000000 */
[----:B0-----:R-:W-:-:S04]  /*0a80*/  FFMA R6, -R2, R3, 1 ;  /* 0x3f80000002067423 */ /* 0x001fc80000000103 */
[----:B------:R-:W-:-:S04]  /*0a90*/  FFMA R3, R3, R6, R3 ;  /* 0x0000000603037223 */ /* 0x000fc80000000003 */
[----:B------:R-:W-:-:S04]  /*0aa0*/  FFMA R7, R3, R10, RZ ;  /* 0x0000000a03077223 */ /* 0x000fc800000000ff */
[----:B------:R-:W-:-:S04]  /*0ab0*/  FFMA R6, -R2, R7, R10 ;  /* 0x0000000702067223 */ /* 0x000fc8000000010a */
[----:B------:R-:W-:Y:S01]  /*0ac0*/  FFMA R16, R3, R6, R7 ;  /* 0x0000000603107223 */ /* 0x000fe20000000007 */
[----:B-1----:R-:W-:Y:S06]  /*0ad0*/  @!P0 BRA `(.L_x_9) ;  /* 0x00000000000c8947 */ /* 0x002fec0003800000 */
[----:B------:R-:W-:-:S07]  /*0ae0*/  MOV R6, 0xb00 ;  /* 0x00000b0000067802 */ /* 0x000fce0000000f00 */
[----:B------:R-:W-:Y:S05]  /*0af0*/  CALL.REL.NOINC `($__internal_0_$__cuda_sm3x_div_rn_noftz_f32_slowpath) ;  /* 0x0000000c00f47944 */ /* 0x000fea0003c00000 */
[----:B------:R-:W-:-:S07]  /*0b00*/  MOV R16, R2 ;  /* 0x0000000200107202 */ /* 0x000fce0000000f00 */
.L_x_9:
[----:B------:R-:W0:Y:S01]  /*0b10*/  LDC.64 R2, c[0x0][0x398] ;  /* 0x0000e600ff027b82 */ /* 0x000e220000000a00 */
[----:B------:R-:W-:-:S07]  /*0b20*/  IADD3 R9, PT, PT, R5, -0x1, RZ ;  /* 0xffffffff05097810 */ /* 0x000fce0007ffe0ff */
[----:B------:R-:W1:Y:S01]  /*0b30*/  LDC.64 R6, c[0x0][0x3a0] ;  /* 0x0000e800ff067b82 */ /* 0x000e620000000a00 */
[----:B0-----:R-:W-:Y:S01]  /*0b40*/  ISETP.GE.AND P0, PT, R5, R3, PT ;  /* 0x000000030500720c */ /* 0x001fe20003f06270 */
[----:B------:R-:W-:-:S04]  /*0b50*/  IMAD R9, R9, R2, R0 ;  /* 0x0000000209097224 */ /* 0x000fc800078e0200 */
[----:B-1----:R-:W-:-:S05]  /*0b60*/  IMAD.WIDE.U32 R8, R9, 0x4, R6 ;  /* 0x0000000409087825 */ /* 0x002fca00078e0006 */
[----:B------:R0:W-:Y:S03]  /*0b70*/  STG.E desc[UR4][R8.64], R16 ;  /* 0x0000001008007986 */ /* 0x0001e6000c101904 */
[----:B------:R-:W-:Y:S05]  /*0b80*/  @P0 EXIT ;  /* 0x000000000000094d */ /* 0x000fea0003800000 */
[----:B0-----:R-:W-:-:S04]  /*0b90*/  IADD3 R8, PT, PT, -R5, R3, RZ ;  /* 0x0000000305087210 */ /* 0x001fc80007ffe1ff */
[----:B------:R-:W-:-:S13]  /*0ba0*/  LOP3.LUT P0, R8, R8, 0x3, RZ, 0xc0, !PT ;  /* 0x0000000308087812 */ /* 0x000fda000780c0ff */
[----:B------:R-:W-:Y:S05]  /*0bb0*/  @!P0 BRA `(.L_x_10) ;  /* 0x00000000003c8947 */ /* 0x000fea0003800000 */
[----:B------:R-:W0:Y:S01]  /*0bc0*/  LDC.64 R12, c[0x0][0x380] ;  /* 0x0000e000ff0c7b82 */ /* 0x000e220000000a00 */
[----:B------:R-:W-:Y:S01]  /*0bd0*/  IADD3 R14, PT, PT, -R8, RZ, RZ ;  /* 0x000000ff080e7210 */ /* 0x000fe20007ffe1ff */
[----:B------:R-:W-:Y:S01]  /*0be0*/  IMAD R15, R5, R2, R0 ;  /* 0x00000002050f7224 */ /* 0x000fe200078e0200 */
[----:B------:R-:W1:Y:S06]  /*0bf0*/  LDCU UR6, c[0x0][0x394] ;  /* 0x00007280ff0677ac */ /* 0x000e6c0008000800 */
.L_x_11:
[----:B0-----:R-:W-:-:S06]  /*0c00*/  IMAD.WIDE.U32 R8, R15, 0x4, R12 ;  /* 0x000000040f087825 */ /* 0x001fcc00078e000c */
[----:B--2---:R-:W2:Y:S01]  /*0c10*/  LDG.E.CONSTANT R9, desc[UR4][R8.64] ;  /* 0x0000000408097981 */ /* 0x004ea2000c1e9900 */
[----:B------:R-:W-:Y:S01]  /*0c20*/  IMAD.WIDE.U32 R10, R15, 0x4, R6 ;  /* 0x000000040f0a7825 */ /* 0x000fe200078e0006 */
[----:B------:R-:W-:Y:S02]  /*0c30*/  IADD3 R14, PT, PT, R14, 0x1, RZ ;  /* 0x000000010e0e7810 */ /* 0x000fe40007ffe0ff */
[----:B------:R-:W-:Y:S02]  /*0c40*/  IADD3 R5, PT, PT, R5, 0x1, RZ ;  /* 0x0000000105057810 */ /* 0x000fe40007ffe0ff */
[----:B------:R-:W-:Y:S02]  /*0c50*/  ISETP.NE.AND P0, PT, R14, RZ, PT ;  /* 0x000000ff0e00720c */ /* 0x000fe40003f05270 */
[----:B------:R-:W-:Y:S01]  /*0c60*/  IADD3 R15, PT, PT, R15, R2, RZ ;  /* 0x000000020f0f7210 */ /* 0x000fe20007ffe0ff */
[----:B--2---:R-:W-:-:S04]  /*0c70*/  FADD R17, R9, -R16 ;  /* 0x8000001009117221 */ /* 0x004fc80000000000 */
[----:B-1----:R-:W-:-:S05]  /*0c80*/  FFMA R16, R17, UR6, R16 ;  /* 0x0000000611107c23 */ /* 0x002fca0008000010 */
[----:B------:R2:W-:Y:S01]  /*0c90*/  STG.E desc[UR4][R10.64], R16 ;  /* 0x000000100a007986 */ /* 0x0005e2000c101904 */
[----:B------:R-:W-:Y:S05]  /*0ca0*/  @P0 BRA `(.L_x_11) ;  /* 0xfffffffc00d40947 */ /* 0x000fea000383ffff */
.L_x_10:
[----:B------:R-:W0:Y:S02]  /*0cb0*/  LDCU UR7, c[0x0][0x390] ;  /* 0x00007200ff0777ac */ /* 0x000e240008000800 */
[----:B0-----:R-:W-:-:S04]  /*0cc0*/  IADD3 R4, PT, PT, R4, UR7, -R3 ;  /* 0x0000000704047c10 */ /* 0x001fc8000fffe803 */
[----:B------:R-:W-:-:S13]  /*0cd0*/  ISETP.GT.U32.AND P0, PT, R4, -0x4, PT ;  /* 0xfffffffc0400780c */ /* 0x000fda0003f04070 */
[----:B------:R-:W-:Y:S05]  /*0ce0*/  @P0 EXIT ;  /* 0x000000000000094d */ /* 0x000fea0003800000 */
[C---:B------:R-:W-:Y:S01]  /*0cf0*/  IADD3 R4, PT, PT, -R5.reuse, R3, RZ ;  /* 0x0000000305047210 */ /* 0x040fe20007ffe1ff */
[CC--:B------:R-:W-:Y:S01]  /*0d00*/  IMAD R17, R5.reuse, R2.reuse, R2 ;  /* 0x0000000205117224 */ /* 0x0c0fe200078e0202 */
[C---:B------:R-:W-:Y:S01]  /*0d10*/  IADD3 R9, PT, PT, R5.reuse, 0x2, RZ ;  /* 0x0000000205097810 */ /* 0x040fe20007ffe0ff */
[CCC-:B------:R-:W-:Y:S01]  /*0d20*/  IMAD R19, R5.reuse, R2.reuse, R0.reuse ;  /* 0x0000000205137224 */ /* 0x1c0fe200078e0200 */
[----:B------:R-:W-:Y:S02]  /*0d30*/  ISETP.GT.AND P1, PT, R4, 0xc, PT ;  /* 0x0000000c0400780c */ /* 0x000fe40003f24270 */
[----:B------:R-:W-:Y:S01]  /*0d40*/  IADD3 R21, PT, PT, R5, 0x3, RZ ;  /* 0x0000000305157810 */ /* 0x000fe20007ffe0ff */
[--C-:B------:R-:W-:Y:S01]  /*0d50*/  IMAD R26, R9, R2, R0.reuse ;  /* 0x00000002091a7224 */ /* 0x100fe200078e0200 */
[----:B------:R-:W-:Y:S02]  /*0d60*/  PLOP3.LUT P0, PT, PT, PT, PT, 0x80, 0x8 ;  /* 0x000000000008781c */ /* 0x000fe40003f0f070 */
[----:B------:R-:W-:Y:S01]  /*0d70*/  IADD3 R17, PT, PT, R17, R0, RZ ;  /* 0x0000000011117210 */ /* 0x000fe20007ffe0ff */
[----:B------:R-:W-:-:S06]  /*0d80*/  IMAD R21, R21, R2, R0 ;  /* 0x0000000215157224 */ /* 0x000fcc00078e0200 */
[----:B------:R-:W-:Y:S05]  /*0d90*/  @!P1 BRA `(.L_x_12) ;  /* 0x0000000400dc9947 */ /* 0x000fea0003800000 */
[----:B------:R-:W0:Y:S01]  /*0da0*/  LDC.64 R14, c[0x0][0x380] ;  /* 0x0000e000ff0e7b82 */ /* 0x000e220000000a00 */
[----:B------:R-:W-:Y:S01]  /*0db0*/  PLOP3.LUT P0, PT, PT, PT, PT, 0x8, 0x80 ;  /* 0x000000000080781c */ /* 0x000fe20003f0e170 */
[----:B------:R-:W1:Y:S01]  /*0dc0*/  LDCU UR6, c[0x0][0x394] ;  /* 0x00007280ff0677ac */ /* 0x000e620008000800 */
[----:B------:R-:W-:-:S11]  /*0dd0*/  IADD3 R8, PT, PT, R3, -0xc, RZ ;  /* 0xfffffff403087810 */ /* 0x000fd60007ffe0ff */
.L_x_13:
[----:B0-2---:R-:W-:-:S05]  /*0de0*/  IMAD.WIDE.U32 R10, R19, 0x4, R14 ;  /* 0x00000004130a7825 */ /* 0x005fca00078e000e */
[----:B------:R0:W2:Y:S01]  /*0df0*/  LDG.E.CONSTANT R27, desc[UR4][R10.64] ;  /* 0x000000040a1b7981 */ /* 0x0000a2000c1e9900 */
[----:B------:R-:W-:-:S06]  /*0e00*/  IMAD.WIDE.U32 R22, R17, 0x4, R14 ;  /* 0x0000000411167825 */ /* 0x000fcc00078e000e */
[----:B------:R-:W3:Y:S01]  /*0e10*/  LDG.E.CONSTANT R22, desc[UR4][R22.64] ;  /* 0x0000000416167981 */ /* 0x000ee2000c1e9900 */
[----:B------:R-:W-:-:S05]  /*0e20*/  IMAD.WIDE.U32 R24, R26, 0x4, R14 ;  /* 0x000000041a187825 */ /* 0x000fca00078e000e */
[----:B------:R4:W5:Y:S01]  /*0e30*/  LDG.E.CONSTANT R18, desc[UR4][R24.64] ;  /* 0x0000000418127981 */ /* 0x000962000c1e9900 */
[----:B------:R-:W-:Y:S01]  /*0e40*/  IMAD.WIDE.U32 R28, R21, 0x4, R14 ;  /* 0x00000004151c7825 */ /* 0x000fe200078e000e */
[----:B------:R-:W-:-:S04]  /*0e50*/  LEA R20, R2, R19, 0x2 ;  /* 0x0000001302147211 */ /* 0x000fc800078e10ff */
[----:B------:R-:W5:Y:S01]  /*0e60*/  LDG.E.CONSTANT R4, desc[UR4][R28.64] ;  /* 0x000000041c047981 */ /* 0x000f62000c1e9900 */
[----:B------:R-:W-:Y:S01]  /*0e70*/  IMAD.WIDE.U32 R12, R20, 0x4, R14 ;  /* 0x00000004140c7825 */ /* 0x000fe200078e000e */
[----:B------:R-:W-:-:S05]  /*0e80*/  LEA R0, R2, R17, 0x2 ;  /* 0x0000001102007211 */ /* 0x000fca00078e10ff */
[----:B------:R-:W5:Y:S01]  /*0e90*/  LDG.E.CONSTANT R12, desc[UR4][R12.64] ;  /* 0x000000040c0c7981 */ /* 0x000f62000c1e9900 */
[--C-:B0-----:R-:W-:Y:S01]  /*0ea0*/  IMAD.WIDE.U32 R10, R0, 0x4, R14.reuse ;  /* 0x00000004000a7825 */ /* 0x101fe200078e000e */
[C---:B------:R-:W-:Y:S02]  /*0eb0*/  LEA R9, R2.reuse, R26, 0x2 ;  /* 0x0000001a02097211 */ /* 0x040fe400078e10ff */
[----:B----4-:R-:W-:Y:S02]  /*0ec0*/  LEA R24, R2, R21, 0x2 ;  /* 0x0000001502187211 */ /* 0x010fe400078e10ff */
[----:B------:R0:W4:Y:S02]  /*0ed0*/  LDG.E.CONSTANT R13, desc[UR4][R10.64] ;  /* 0x000000040a0d7981 */ /* 0x000124000c1e9900 */
[----:B0-----:R-:W-:-:S05]  /*0ee0*/  IMAD.WIDE.U32 R10, R9, 0x4, R14 ;  /* 0x00000004090a7825 */ /* 0x001fca00078e000e */
[----:B------:R0:W4:Y:S02]  /*0ef0*/  LDG.E.CONSTANT R23, desc[UR4][R10.64] ;  /* 0x000000040a177981 */ /* 0x000124000c1e9900 */
[----:B0-----:R-:W-:-:S05]  /*0f00*/  IMAD.WIDE.U32 R10, R24, 0x4, R14 ;  /* 0x00000004180a7825 */ /* 0x001fca00078e000e */
[----:B------:R0:W4:Y:S02]  /*0f10*/  LDG.E.CONSTANT R25, desc[UR4][R10.64] ;  /* 0x000000040a197981 */ /* 0x000124000c1e9900 */
[----:B0-----:R-:W-:-:S04]  /*0f20*/  IMAD.WIDE.U32 R10, R19, 0x4, R6 ;  /* 0x00000004130a7825 */ /* 0x001fc800078e0006 */
[----:B--2---:R-:W-:-:S04]  /*0f30*/  FADD R27, R27, -R16 ;  /* 0x800000101b1b7221 */ /* 0x004fc80000000000 */
[----:B-1----:R-:W-:Y:S01]  /*0f40*/  FFMA R29, R27, UR6, R16 ;  /* 0x000000061b1d7c23 */ /* 0x002fe20008000010 */
[----:B------:R-:W-:-:S04]  /*0f50*/  IMAD.WIDE.U32 R16, R17, 0x4, R6 ;  /* 0x0000000411107825 */ /* 0x000fc800078e0006 */
[----:B---3--:R-:W-:Y:S01]  /*0f60*/  FADD R22, -R29, R22 ;  /* 0x000000161d167221 */ /* 0x008fe20000000100 */
[----:B------:R0:W-:Y:S03]  /*0f70*/  STG.E desc[UR4][R10.64], R29 ;  /* 0x0000001d0a007986 */ /* 0x0001e6000c101904 */
[----:B------:R-:W-:-:S04]  /*0f80*/  FFMA R27, R22, UR6, R29 ;  /* 0x00000006161b7c23 */ /* 0x000fc8000800001d */
[----:B-----5:R-:W-:Y:S01]  /*0f90*/  FADD R18, -R27, R18 ;  /* 0x000000121b127221 */ /* 0x020fe20000000100 */
[----:B------:R1:W-:Y:S03]  /*0fa0*/  STG.E desc[UR4][R16.64], R27 ;  /* 0x0000001b10007986 */ /* 0x0003e6000c101904 */
[----:B------:R-:W-:Y:S01]  /*0fb0*/  FFMA R22, R18, UR6, R27 ;  /* 0x0000000612167c23 */ /* 0x000fe2000800001b */
[C---:B0-----:R-:W-:Y:S02]  /*0fc0*/  LEA R11, R2.reuse, R20, 0x2 ;  /* 0x00000014020b7211 */ /* 0x041fe400078e10ff */
[----:B------:R-:W-:-:S03]  /*0fd0*/  LEA R10, R2, R0, 0x2 ;  /* 0x00000000020a7211 */ /* 0x000fc600078e10ff */
[----:B------:R-:W-:-:S04]  /*0fe0*/  IMAD.WIDE.U32 R18, R11, 0x4, R14 ;  /* 0x000000040b127825 */ /* 0x000fc800078e000e */
[----:B-1----:R-:W-:-:S04]  /*0ff0*/  IMAD.WIDE.U32 R16, R26, 0x4, R6 ;  /* 0x000000041a107825 */ /* 0x002fc800078e0006 */
[----:B------:R-:W-:Y:S02]  /*1000*/  FADD R26, -R22, R4 ;  /* 0x00000004161a7221 */ /* 0x000fe40000000100 */
[----:B------:R0:W2:Y:S02]  /*1010*/  LDG.E.CONSTANT R4, desc[UR4][R18.64] ;  /* 0x0000000412047981 */ /* 0x0000a4000c1e9900 */
[----:B------:R-:W-:Y:S02]  /*1020*/  FFMA R26, R26, UR6, R22 ;  /* 0x000000061a1a7c23 */ /* 0x000fe40008000016 */
[----:B------:R1:W-:Y:S01]  /*1030*/  STG.E desc[UR4][R16.64], R22 ;  /* 0x0000001610007986 */ /* 0x0003e2000c101904 */
[----:B0-----:R-:W-:-:S04]  /*1040*/  IMAD.WIDE.U32 R18, R10, 0x4, R14 ;  /* 0x000000040a127825 */ /* 0x001fc800078e000e */
[----:B-1----:R-:W-:-:S04]  /*1050*/  IMAD.WIDE.U32 R16, R21, 0x4, R6 ;  /* 0x0000000415107825 */ /* 0x002fc800078e0006 */
[----:B------:R-:W-:Y:S01]  /*1060*/  FADD R21, -R26, R12 ;  /* 0x0000000c1a157221 */ /* 0x000fe20000000100 */
[----:B------:R-:W-:Y:S01]  /*1070*/  LEA R12, R2, R9, 0x2 ;  /* 0x00000009020c7211 */ /* 0x000fe200078e10ff */
[----:B------:R0:W3:Y:S02]  /*1080*/  LDG.E.CONSTANT R22, desc[UR4][R18.64] ;  /* 0x0000000412167981 */ /* 0x0000e4000c1e9900 */
[----:B------:R-:W-:Y:S02]  /*1090*/  FFMA R27, R21, UR6, R26 ;  /* 0x00000006151b7c23 */ /* 0x000fe4000800001a */
[----:B------:R1:W-:Y:S02]  /*10a0*/  STG.E desc[UR4][R16.64], R26 ;  /* 0x0000001a10007986 */ /* 0x0003e4000c101904 */
[----:B----4-:R-:W-:Y:S01]  /*10b0*/  FADD R28, -R27, R13 ;  /* 0x0000000d1b1c7221 */ /* 0x010fe20000000100 */
[----:B0-----:R-:W-:-:S05]  /*10c0*/  IMAD.WIDE.U32 R18, R12, 0x4, R14 ;  /* 0x000000040c127825 */ /* 0x001fca00078e000e */
[----:B------:R0:W4:Y:S01]  /*10d0*/  LDG.E.CONSTANT R21, desc[UR4][R18.64] ;  /* 0x0000000412157981 */ /* 0x000122000c1e9900 */
[----:B-1----:R-:W-:Y:S01]  /*10e0*/  IMAD.WIDE.U32 R16, R20, 0x4, R6 ;  /* 0x0000000414107825 */ /* 0x002fe200078e0006 */
[----:B------:R-:W-:-:S03]  /*10f0*/  LEA R20, R2, R24, 0x2 ;  /* 0x0000001802147211 */ /* 0x000fc600078e10ff */
[----:B------:R-:W-:Y:S01]  /*1100*/  FFMA R28, R28, UR6, R27 ;  /* 0x000000061c1c7c23 */ /* 0x000fe2000800001b */
[----:B------:R1:W-:Y:S01]  /*1110*/  STG.E desc[UR4][R16.64], R27 ;  /* 0x0000001b10007986 */ /* 0x0003e2000c101904 */
[----:B0-----:R-:W-:-:S04]  /*1120*/  IMAD.WIDE.U32 R18, R20, 0x4, R14 ;  /* 0x0000000414127825 */ /* 0x001fc800078e000e */
[----:B------:R-:W-:Y:S01]  /*1130*/  FADD R23, -R28, R23 ;  /* 0x000000171c177221 */ /* 0x000fe20000000100 */
[----:B------:R0:W5:Y:S01]  /*1140*/  LDG.E.CONSTANT R13, desc[UR4][R18.64] ;  /* 0x00000004120d7981 */ /* 0x000162000c1e9900 */
[----:B-1----:R-:W-:Y:S01]  /*1150*/  IMAD.WIDE.U32 R16, R0, 0x4, R6 ;  /* 0x0000000400107825 */ /* 0x002fe200078e0006 */
[----:B------:R-:W-:-:S03]  /*1160*/  LEA R0, R2, R11, 0x2 ;  /* 0x0000000b02007211 */ /* 0x000fc600078e10ff */
[----:B------:R-:W-:Y:S01]  /*1170*/  FFMA R29, R23, UR6, R28 ;  /* 0x00000006171d7c23 */ /* 0x000fe2000800001c */
[----:B------:R1:W-:Y:S01]  /*1180*/  STG.E desc[UR4][R16.64], R28 ;  /* 0x0000001c10007986 */ /* 0x0003e2000c101904 */
[----:B0-----:R-:W-:Y:S01]  /*1190*/  IMAD.WIDE.U32 R18, R9, 0x4, R6 ;  /* 0x0000000409127825 */ /* 0x001fe200078e0006 */
[----:B------:R-:W-:-:S03]  /*11a0*/  LEA R9, R2, R10, 0x2 ;  /* 0x0000000a02097211 */ /* 0x000fc600078e10ff */
[----:B------:R-:W-:Y:S01]  /*11b0*/  FADD R26, -R29, R25 ;  /* 0x000000191d1a7221 */ /* 0x000fe20000000100 */
[----:B-1----:R-:W-:-:S05]  /*11c0*/  IMAD.WIDE.U32 R16, R0, 0x4, R14 ;  /* 0x0000000400107825 */ /* 0x002fca00078e000e */
[----:B------:R0:W5:Y:S01]  /*11d0*/  LDG.E.CONSTANT R23, desc[UR4][R16.64] ;  /* 0x0000000410177981 */ /* 0x000162000c1e9900 */
[----:B------:R-:W-:Y:S01]  /*11e0*/  FFMA R25, R26, UR6, R29 ;  /* 0x000000061a197c23 */ /* 0x000fe2000800001d */
[----:B------:R-:W-:Y:S02]  /*11f0*/  LEA R26, R2, R12, 0x2 ;  /* 0x0000000c021a7211 */ /* 0x000fe400078e10ff */
[----:B------:R1:W-:Y:S01]  /*1200*/  STG.E desc[UR4][R18.64], R29 ;  /* 0x0000001d12007986 */ /* 0x0003e2000c101904 */
[----:B0-----:R-:W-:-:S04]  /*1210*/  IMAD.WIDE.U32 R16, R9, 0x4, R14 ;  /* 0x0000000409107825 */ /* 0x001fc800078e000e */
[----:B-1----:R-:W-:Y:S02]  /*1220*/  IMAD.WIDE.U32 R18, R24, 0x4, R6 ;  /* 0x0000000418127825 */ /* 0x002fe400078e0006 */
[----:B------:R0:W5:Y:S04]  /*1230*/  LDG.E.CONSTANT R24, desc[UR4][R16.64] ;  /* 0x0000000410187981 */ /* 0x000168000c1e9900 */
[----:B------:R1:W-:Y:S01]  /*1240*/  STG.E desc[UR4][R18.64], R25 ;  /* 0x0000001912007986 */ /* 0x0003e2000c101904 */
[----:B0-----:R-:W-:Y:S01]  /*1250*/  IMAD.WIDE.U32 R16, R26, 0x4, R14 ;  /* 0x000000041a107825 */ /* 0x001fe200078e000e */
[----:B-1----:R-:W-:-:S04]  /*1260*/  LEA R18, R2, R20, 0x2 ;  /* 0x0000001402127211 */ /* 0x002fc800078e10ff */
[----:B------:R0:W5:Y:S02]  /*1270*/  LDG.E.CONSTANT R19, desc[UR4][R16.64] ;  /* 0x0000000410137981 */ /* 0x000164000c1e9900 */
[----:B0-----:R-:W-:-:S05]  /*1280*/  IMAD.WIDE.U32 R16, R18, 0x4, R14 ;  /* 0x0000000412107825 */ /* 0x001fca00078e000e */
[----:B------:R0:W5:Y:S01]  /*1290*/  LDG.E.CONSTANT R27, desc[UR4][R16.64] ;  /* 0x00000004101b7981 */ /* 0x000162000c1e9900 */
[----:B------:R-:W-:Y:S01]  /*12a0*/  IADD3 R5, PT, PT, R5, 0x10, RZ ;  /* 0x0000001005057810 */ /* 0x000fe20007ffe0ff */
[----:B0-----:R-:W-:-:S04]  /*12b0*/  IMAD.WIDE.U32 R16, R11, 0x4, R6 ;  /* 0x000000040b107825 */ /* 0x001fc800078e0006 */
[----:B------:R-:W-:Y:S01]  /*12c0*/  IMAD.WIDE.U32 R10, R10, 0x4, R6 ;  /* 0x000000040a0a7825 */ /* 0x000fe200078e0006 */
[----:B------:R-:W-:-:S03]  /*12d0*/  ISETP.GE.AND P1, PT, R5, R8, PT ;  /* 0x000000080500720c */ /* 0x000fc60003f26270 */
[----:B------:R-:W-:-:S04]  /*12e0*/  IMAD.WIDE.U32 R28, R9, 0x4, R6 ;  /* 0x00000004091c7825 */ /* 0x000fc800078e0006 */
[----:B--2---:R-:W-:-:S04]  /*12f0*/  FADD R4, -R25, R4 ;  /* 0x0000000419047221 */ /* 0x004fc80000000100 */
[----:B------:R-:W-:-:S04]  /*1300*/  FFMA R25, R4, UR6, R25 ;  /* 0x0000000604197c23 */ /* 0x000fc80008000019 */
[----:B---3--:R-:W-:-:S04]  /*1310*/  FADD R4, -R25, R22 ;  /* 0x0000001619047221 */ /* 0x008fc80000000100 */
[----:B------:R-:W-:-:S04]  /*1320*/  FFMA R4, R4, UR6, R25 ;  /* 0x0000000604047c23 */ /* 0x000fc80008000019 */
[----:B----4-:R-:W-:-:S04]  /*1330*/  FADD R21, -R4, R21 ;  /* 0x0000001504157221 */ /* 0x010fc80000000100 */
[----:B------:R-:W-:-:S04]  /*1340*/  FFMA R21, R21, UR6, R4 ;  /* 0x0000000615157c23 */ /* 0x000fc80008000004 */
[----:B-----5:R-:W-:-:S04]  /*1350*/  FADD R22, -R21, R13 ;  /* 0x0000000d15167221 */ /* 0x020fc80000000100 */
[----:B------:R-:W-:Y:S01]  /*1360*/  FFMA R22, R22, UR6, R21 ;  /* 0x0000000616167c23 */ /* 0x000fe20008000015 */
[----:B------:R0:W-:Y:S03]  /*1370*/  STG.E desc[UR4][R16.64], R25 ;  /* 0x0000001910007986 */ /* 0x0001e6000c101904 */
[----:B------:R-:W-:-:S04]  /*1380*/  FADD R13, -R22, R23 ;  /* 0x00000017160d7221 */ /* 0x000fc80000000100 */
[----:B------:R-:W-:Y:S01]  /*1390*/  FFMA R13, R13, UR6, R22 ;  /* 0x000000060d0d7c23 */ /* 0x000fe20008000016 */
[----:B0-----:R-:W-:Y:S01]  /*13a0*/  IMAD.WIDE.U32 R16, R12, 0x4, R6 ;  /* 0x000000040c107825 */ /* 0x001fe200078e0006 */
[----:B------:R0:W-:Y:S03]  /*13b0*/  STG.E desc[UR4][R10.64], R4 ;  /* 0x000000040a007986 */ /* 0x0001e6000c101904 */
[----:B------:R-:W-:-:S04]  /*13c0*/  FADD R24, -R13, R24 ;  /* 0x000000180d187221 */ /* 0x000fc80000000100 */
[----:B------:R-:W-:Y:S01]  /*13d0*/  FFMA R23, R24, UR6, R13 ;  /* 0x0000000618177c23 */ /* 0x000fe2000800000d */
[----:B------:R-:W-:Y:S01]  /*13e0*/  IMAD.WIDE.U32 R24, R20, 0x4, R6 ;  /* 0x0000000414187825 */ /* 0x000fe200078e0006 */
[----:B------:R1:W-:Y:S03]  /*13f0*/  STG.E desc[UR4][R16.64], R21 ;  /* 0x0000001510007986 */ /* 0x0003e6000c101904 */
[----:B------:R-:W-:-:S04]  /*1400*/  FADD R12, -R23, R19 ;  /* 0x00000013170c7221 */ /* 0x000fc80000000100 */
[----:B0-----:R-:W-:Y:S01]  /*1410*/  FFMA R4, R12, UR6, R23 ;  /* 0x000000060c047c23 */ /* 0x001fe20008000017 */
[--C-:B------:R-:W-:Y:S01]  /*1420*/  IMAD.WIDE.U32 R10, R0, 0x4, R6.reuse ;  /* 0x00000004000a7825 */ /* 0x100fe200078e0006 */
[----:B------:R0:W-:Y:S03]  /*1430*/  STG.E desc[UR4][R24.64], R22 ;  /* 0x0000001618007986 */ /* 0x0001e6000c101904 */
[----:B-1----:R-:W-:-:S04]  /*1440*/  IMAD.WIDE.U32 R20, R18, 0x4, R6 ;  /* 0x0000000412147825 */ /* 0x002fc800078e0006 */
[----:B------:R-:W-:Y:S01]  /*1450*/  FADD R27, -R4, R27 ;  /* 0x0000001b041b7221 */ /* 0x000fe20000000100 */
[----:B0-----:R-:W-:-:S04]  /*1460*/  IMAD.WIDE.U32 R24, R26, 0x4, R6 ;  /* 0x000000041a187825 */ /* 0x001fc800078e0006 */
[----:B------:R-:W-:Y:S01]  /*1470*/  FFMA R16, R27, UR6, R4 ;  /* 0x000000061b107c23 */ /* 0x000fe20008000004 */
[----:B------:R-:W-:Y:S01]  /*1480*/  STG.E desc[UR4][R10.64], R13 ;  /* 0x0000000d0a007986 */ /* 0x000fe2000c101904 */
[----:B------:R-:W-:-:S03]  /*1490*/  LEA R19, R2, R0, 0x2 ;  /* 0x0000000002137211 */ /* 0x000fc600078e10ff */
[----:B------:R-:W-:Y:S01]  /*14a0*/  STG.E desc[UR4][R28.64], R23 ;  /* 0x000000171c007986 */ /* 0x000fe2000c101904 */
[----:B------:R-:W-:-:S03]  /*14b0*/  LEA R17, R2, R9, 0x2 ;  /* 0x0000000902117211 */ /* 0x000fc600078e10ff */
[----:B------:R-:W-:Y:S01]  /*14c0*/  STG.E desc[UR4][R24.64], R4 ;  /* 0x0000000418007986 */ /* 0x000fe2000c101904 */
[----:B------:R-:W-:-:S03]  /*14d0*/  LEA R26, R2, R26, 0x2 ;  /* 0x0000001a021a7211 */ /* 0x000fc600078e10ff */
[----:B------:R0:W-:Y:S02]  /*14e0*/  STG.E desc[UR4][R20.64], R16 ;  /* 0x0000001014007986 */ /* 0x0001e4000c101904 */
[----:B0-----:R-:W-:Y:S01]  /*14f0*/  LEA R21, R2, R18, 0x2 ;  /* 0x0000001202157211 */ /* 0x001fe200078e10ff */
[----:B------:R-:W-:Y:S06]  /*1500*/  @!P1 BRA `(.L_x_13) ;  /* 0xfffffff800349947 */ /* 0x000fec000383ffff */
.L_x_12:
[----:B------:R-:W-:-:S04]  /*1510*/  IADD3 R0, PT, PT, -R5, R3, RZ ;  /* 0x0000000305007210 */ /* 0x000fc80007ffe1ff */
[----:B------:R-:W-:-:S13]  /*1520*/  ISETP.GT.AND P1, PT, R0, 0x4, PT ;  /* 0x000000040000780c */ /* 0x000fda0003f24270 */
[----:B------:R-:W-:Y:S05]  /*1530*/  @!P1 BRA `(.L_x_14) ;  /* 0x0000000000f09947 */ /* 0x000fea0003800000 */
[----:B--2---:R-:W0:Y:S01]  /*1540*/  LDC.64 R10, c[0x0][0x380] ;  /* 0x0000e000ff0a7b82 */ /* 0x004e220000000a00 */
[----:B------:R-:W-:Y:S01]  /*1550*/  LEA R4, R2, R19, 0x2 ;  /* 0x0000001302047211 */ /* 0x000fe200078e10ff */
[----:B------:R-:W1:Y:S01]  /*1560*/  LDCU UR6, c[0x0][0x394] ;  /* 0x00007280ff0677ac */ /* 0x000e620008000800 */
[----:B0-----:R-:W-:-:S05]  /*1570*/  IMAD.WIDE.U32 R22, R19, 0x4, R10 ;  /* 0x0000000413167825 */ /* 0x001fca00078e000a */
[----:B------:R-:W2:Y:S01]  /*1580*/  LDG.E.CONSTANT R20, desc[UR4][R22.64] ;  /* 0x0000000416147981 */ /* 0x000ea2000c1e9900 */
[----:B------:R-:W-:-:S05]  /*1590*/  IMAD.WIDE.U32 R24, R17, 0x4, R10 ;  /* 0x0000000411187825 */ /* 0x000fca00078e000a */
[----:B------:R0:W3:Y:S01]  /*15a0*/  LDG.E.CONSTANT R18, desc[UR4][R24.64] ;  /* 0x0000000418127981 */ /* 0x0000e2000c1e9900 */
[----:B------:R-:W-:-:S05]  /*15b0*/  IMAD.WIDE.U32 R28, R26, 0x4, R10 ;  /* 0x000000041a1c7825 */ /* 0x000fca00078e000a */
[----:B------:R-:W4:Y:S01]  /*15c0*/  LDG.E.CONSTANT R15, desc[UR4][R28.64] ;  /* 0x000000041c0f7981 */ /* 0x000f22000c1e9900 */
[----:B0-----:R-:W-:-:S05]  /*15d0*/  IMAD.WIDE.U32 R24, R21, 0x4, R10 ;  /* 0x0000000415187825 */ /* 0x001fca00078e000a */
[----:B------:R-:W5:Y:S01]  /*15e0*/  LDG.E.CONSTANT R14, desc[UR4][R24.64] ;  /* 0x00000004180e7981 */ /* 0x000f62000c1e9900 */
[----:B------:R-:W-:Y:S01]  /*15f0*/  IMAD.WIDE.U32 R12, R4, 0x4, R10 ;  /* 0x00000004040c7825 */ /* 0x000fe200078e000a */
[----:B------:R-:W-:-:S04]  /*1600*/  LEA R8, R2, R17, 0x2 ;  /* 0x0000001102087211 */ /* 0x000fc800078e10ff */
[----:B------:R0:W5:Y:S01]  /*1610*/  LDG.E.CONSTANT R9, desc[UR4][R12.64] ;  /* 0x000000040c097981 */ /* 0x000162000c1e9900 */
[----:B------:R-:W-:Y:S01]  /*1620*/  LEA R0, R2, R26, 0x2 ;  /* 0x0000001a02007211 */ /* 0x000fe200078e10ff */
[----:B0-----:R-:W-:-:S05]  /*1630*/  IMAD.WIDE.U32 R12, R8, 0x4, R10 ;  /* 0x00000004080c7825 */ /* 0x001fca00078e000a */
[----:B------:R0:W5:Y:S01]  /*1640*/  LDG.E.CONSTANT R23, desc[UR4][R12.64] ;  /* 0x000000040c177981 */ /* 0x000162000c1e9900 */
[----:B------:R-:W-:Y:S01]  /*1650*/  LEA R22, R2, R21, 0x2 ;  /* 0x0000001502167211 */ /* 0x000fe200078e10ff */
[----:B0-----:R-:W-:-:S04]  /*1660*/  IMAD.WIDE.U32 R12, R0, 0x4, R10 ;  /* 0x00000004000c7825 */ /* 0x001fc800078e000a */
[----:B------:R-:W-:Y:S02]  /*1670*/  IMAD.WIDE.U32 R10, R22, 0x4, R10 ;  /* 0x00000004160a7825 */ /* 0x000fe400078e000a */
[----:B------:R-:W5:Y:S04]  /*1680*/  LDG.E.CONSTANT R12, desc[UR4][R12.64] ;  /* 0x000000040c0c7981 */ /* 0x000f68000c1e9900 */
[----:B------:R0:W5:Y:S01]  /*1690*/  LDG.E.CONSTANT R10, desc[UR4][R10.64] ;  /* 0x000000040a0a7981 */ /* 0x000162000c1e9900 */
[----:B------:R-:W-:Y:S01]  /*16a0*/  IMAD.WIDE.U32 R26, R26, 0x4, R6 ;  /* 0x000000041a1a7825 */ /* 0x000fe200078e0006 */
[----:B------:R-:W-:Y:S02]  /*16b0*/  PLOP3.LUT P0, PT, PT, PT, PT, 0x8, 0x80 ;  /* 0x000000000080781c */ /* 0x000fe40003f0e170 */
[----:B------:R-:W-:Y:S01]  /*16c0*/  IADD3 R5, PT, PT, R5, 0x8, RZ ;  /* 0x0000000805057810 */ /* 0x000fe20007ffe0ff */
[----:B--2---:R-:W-:-:S04]  /*16d0*/  FADD R25, -R16, R20 ;  /* 0x0000001410197221 */ /* 0x004fc80000000100 */
[----:B-1----:R-:W-:-:S04]  /*16e0*/  FFMA R16, R25, UR6, R16 ;  /* 0x0000000619107c23 */ /* 0x002fc80008000010 */
[----:B---3--:R-:W-:-:S04]  /*16f0*/  FADD R25, -R16, R18 ;  /* 0x0000001210197221 */ /* 0x008fc80000000100 */
[----:B0-----:R-:W-:Y:S01]  /*1700*/  FFMA R11, R25, UR6, R16 ;  /* 0x00000006190b7c23 */ /* 0x001fe20008000010 */
[----:B------:R-:W-:-:S04]  /*1710*/  IMAD.WIDE.U32 R24, R8, 0x4, R6 ;  /* 0x0000000408187825 */ /* 0x000fc800078e0006 */
[----:B----4-:R-:W-:-:S04]  /*1720*/  FADD R20, -R11, R15 ;  /* 0x0000000f0b147221 */ /* 0x010fc80000000100 */
[----:B------:R-:W-:-:S04]  /*1730*/  FFMA R20, R20, UR6, R11 ;  /* 0x0000000614147c23 */ /* 0x000fc8000800000b */
[----:B-----5:R-:W-:-:S04]  /*1740*/  FADD R15, -R20, R14 ;  /* 0x0000000e140f7221 */ /* 0x020fc80000000100 */
[----:B------:R-:W-:-:S04]  /*1750*/  FFMA R13, R15, UR6, R20 ;  /* 0x000000060f0d7c23 */ /* 0x000fc80008000014 */
[----:B------:R-:W-:-:S04]  /*1760*/  FADD R14, -R13, R9 ;  /* 0x000000090d0e7221 */ /* 0x000fc80000000100 */
[----:B------:R-:W-:-:S04]  /*1770*/  FFMA R9, R14, UR6, R13 ;  /* 0x000000060e097c23 */ /* 0x000fc8000800000d */
[----:B------:R-:W-:-:S04]  /*1780*/  FADD R14, -R9, R23 ;  /* 0x00000017090e7221 */ /* 0x000fc80000000100 */
[----:B------:R-:W-:Y:S01]  /*1790*/  FFMA R23, R14, UR6, R9 ;  /* 0x000000060e177c23 */ /* 0x000fe20008000009 */
[----:B------:R-:W-:-:S04]  /*17a0*/  IMAD.WIDE.U32 R14, R19, 0x4, R6 ;  /* 0x00000004130e7825 */ /* 0x000fc800078e0006 */
[----:B------:R-:W-:Y:S01]  /*17b0*/  IMAD.WIDE.U32 R18, R17, 0x4, R6 ;  /* 0x0000000411127825 */ /* 0x000fe200078e0006 */
[----:B------:R0:W-:Y:S01]  /*17c0*/  STG.E desc[UR4][R14.64], R16 ;  /* 0x000000100e007986 */ /* 0x0001e2000c101904 */
[----:B------:R-:W-:-:S03]  /*17d0*/  LEA R17, R2, R8, 0x2 ;  /* 0x0000000802117211 */ /* 0x000fc600078e10ff */
[----:B------:R1:W-:Y:S01]  /*17e0*/  STG.E desc[UR4][R18.64], R11 ;  /* 0x0000000b12007986 */ /* 0x0003e2000c101904 */
[----:B------:R-:W-:-:S03]  /*17f0*/  FADD R12, -R23, R12 ;  /* 0x0000000c170c7221 */ /* 0x000fc60000000100 */
[----:B------:R2:W-:Y:S01]  /*1800*/  STG.E desc[UR4][R26.64], R20 ;  /* 0x000000141a007986 */ /* 0x0005e2000c101904 */
[----:B------:R-:W-:Y:S01]  /*1810*/  FFMA R29, R12, UR6, R23 ;  /* 0x000000060c1d7c23 */ /* 0x000fe20008000017 */
[----:B0-----:R-:W-:-:S04]  /*1820*/  IMAD.WIDE.U32 R14, R21, 0x4, R6 ;  /* 0x00000004150e7825 */ /* 0x001fc800078e0006 */
[----:B------:R-:W-:Y:S01]  /*1830*/  FADD R12, -R29, R10 ;  /* 0x0000000a1d0c7221 */ /* 0x000fe20000000100 */
[----:B-1----:R-:W-:Y:S01]  /*1840*/  IMAD.WIDE.U32 R18, R4, 0x4, R6 ;  /* 0x0000000404127825 */ /* 0x002fe200078e0006 */
[----:B------:R-:W-:Y:S03]  /*1850*/  STG.E desc[UR4][R14.64], R13 ;  /* 0x0000000d0e007986 */ /* 0x000fe6000c101904 */
[----:B------:R-:W-:Y:S01]  /*1860*/  FFMA R16, R12, UR6, R29 ;  /* 0x000000060c107c23 */ /* 0x000fe2000800001d */
[--C-:B--2---:R-:W-:Y:S01]  /*1870*/  IMAD.WIDE.U32 R20, R0, 0x4, R6.reuse ;  /* 0x0000000400147825 */ /* 0x104fe200078e0006 */
[----:B------:R0:W-:Y:S01]  /*1880*/  STG.E desc[UR4][R18.64], R9 ;  /* 0x0000000912007986 */ /* 0x0001e2000c101904 */
[----:B------:R-:W-:Y:S02]  /*1890*/  LEA R26, R2, R0, 0x2 ;  /* 0x00000000021a7211 */ /* 0x000fe400078e10ff */
[----:B------:R-:W-:Y:S01]  /*18a0*/  IMAD.WIDE.U32 R10, R22, 0x4, R6 ;  /* 0x00000004160a7825 */ /* 0x000fe200078e0006 */
[----:B------:R-:W-:Y:S04]  /*18b0*/  STG.E desc[UR4][R24.64], R23 ;  /* 0x0000001718007986 */ /* 0x000fe8000c101904 */
[----:B------:R1:W-:Y:S04]  /*18c0*/  STG.E desc[UR4][R20.64], R29 ;  /* 0x0000001d14007986 */ /* 0x0003e8000c101904 */
[----:B------:R3:W-:Y:S01]  /*18d0*/  STG.E desc[UR4][R10.64], R16 ;  /* 0x000000100a007986 */ /* 0x0007e2000c101904 */
[----:B0-----:R-:W-:-:S02]  /*18e0*/  LEA R19, R2, R4, 0x2 ;  /* 0x0000000402137211 */ /* 0x001fc400078e10ff */
[----:B-1----:R-:W-:-:S07]  /*18f0*/  LEA R21, R2, R22, 0x2 ;  /* 0x0000001602157211 */ /* 0x002fce00078e10ff */
.L_x_14:
[----:B------:R-:W-:-:S13]  /*1900*/  ISETP.LT.OR P0, PT, R5, R3, P0 ;  /* 0x000000030500720c */ /* 0x000fda0000701670 */
[----:B------:R-:W-:Y:S05]  /*1910*/  @!P0 EXIT ;  /* 0x000000000000894d */ /* 0x000fea0003800000 */
[----:B--23--:R-:W0:Y:S01]  /*1920*/  LDC.64 R10, c[0x0][0x380] ;  /* 0x0000e000ff0a7b82 */ /* 0x00ce220000000a00 */
[----:B------:R-:W1:Y:S01]  /*1930*/  LDCU UR6, c[0x0][0x394] ;  /* 0x00007280ff0677ac */ /* 0x000e620008000800 */
[----:B0-----:R-:W-:-:S04]  /*1940*/  IMAD.WIDE.U32 R2, R19, 0x4, R10 ;  /* 0x0000000413027825 */ /* 0x001fc800078e000a */
[--C-:B------:R-:W-:Y:S02]  /*1950*/  IMAD.WIDE.U32 R4, R17, 0x4, R10.reuse ;  /* 0x0000000411047825 */ /* 0x100fe400078e000a */
[----:B------:R-:W2:Y:S02]  /*1960*/  LDG.E.CONSTANT R3, desc[UR4][R2.64] ;  /* 0x0000000402037981 */ /* 0x000ea4000c1e9900 */
[C-C-:B------:R-:W-:Y:S02]  /*1970*/  IMAD.WIDE.U32 R8, R26.reuse, 0x4, R10.reuse ;  /* 0x000000041a087825 */ /* 0x140fe400078e000a */
[----:B------:R-:W3:Y:S02]  /*1980*/  LDG.E.CONSTANT R4, desc[UR4][R4.64] ;  /* 0x0000000404047981 */ /* 0x000ee4000c1e9900 */
[----:B------:R-:W-:Y:S02]  /*1990*/  IMAD.WIDE.U32 R10, R21, 0x4, R10 ;  /* 0x00000004150a7825 */ /* 0x000fe400078e000a */
[----:B------:R-:W4:Y:S04]  /*19a0*/  LDG.E.CONSTANT R8, desc[UR4][R8.64] ;  /* 0x0000000408087981 */ /* 0x000f28000c1e9900 */
[----:B------:R-:W5:Y:S01]  /*19b0*/  LDG.E.CONSTANT R10, desc[UR4][R10.64] ;  /* 0x000000040a0a7981 */ /* 0x000f62000c1e9900 */
[----:B------:R-:W-:-:S04]  /*19c0*/  IMAD.WIDE.U32 R26, R26, 0x4, R6 ;  /* 0x000000041a1a7825 */ /* 0x000fc800078e0006 */
[----:B--2---:R-:W-:Y:S01]  /*19d0*/  FADD R13, R3, -R16 ;  /* 0x80000010030d7221 */ /* 0x004fe20000000000 */
[----:B------:R-:W-:-:S04]  /*19e0*/  IMAD.WIDE.U32 R2, R19, 0x4, R6 ;  /* 0x0000000413027825 */ /* 0x000fc800078e0006 */
[----:B-1----:R-:W-:-:S04]  /*19f0*/  FFMA R13, R13, UR6, R16 ;  /* 0x000000060d0d7c23 */ /* 0x002fc80008000010 */
[----:B---3--:R-:W-:Y:S01]  /*1a00*/  FADD R0, -R13, R4 ;  /* 0x000000040d007221 */ /* 0x008fe20000000100 */
[----:B------:R-:W-:Y:S01]  /*1a10*/  IMAD.WIDE.U32 R4, R17, 0x4, R6 ;  /* 0x0000000411047825 */ /* 0x000fe200078e0006 */
[----:B------:R-:W-:Y:S03]  /*1a20*/  STG.E desc[UR4][R2.64], R13 ;  /* 0x0000000d02007986 */ /* 0x000fe6000c101904 */
[----:B------:R-:W-:Y:S01]  /*1a30*/  FFMA R15, R0, UR6, R13 ;  /* 0x00000006000f7c23 */ /* 0x000fe2000800000d */
[----:B------:R-:W-:-:S04]  /*1a40*/  IMAD.WIDE.U32 R6, R21, 0x4, R6 ;  /* 0x0000000415067825 */ /* 0x000fc800078e0006 */
[----:B----4-:R-:W-:Y:S01]  /*1a50*/  FADD R0, -R15, R8 ;  /* 0x000000080f007221 */ /* 0x010fe20000000100 */
[----:B------:R-:W-:Y:S03]  /*1a60*/  STG.E desc[UR4][R4.64], R15 ;  /* 0x0000000f04007986 */ /* 0x000fe6000c101904 */
[----:B------:R-:W-:-:S04]  /*1a70*/  FFMA R23, R0, UR6, R15 ;  /* 0x0000000600177c23 */ /* 0x000fc8000800000f */
[----:B-----5:R-:W-:Y:S01]  /*1a80*/  FADD R0, -R23, R10 ;  /* 0x0000000a17007221 */ /* 0x020fe20000000100 */
[----:B------:R-:W-:Y:S03]  /*1a90*/  STG.E desc[UR4][R26.64], R23 ;  /* 0x000000171a007986 */ /* 0x000fe6000c101904 */
[----:B------:R-:W-:-:S05]  /*1aa0*/  FFMA R9, R0, UR6, R23 ;  /* 0x0000000600097c23 */ /* 0x000fca0008000017 */
[----:B------:R-:W-:Y:S01]  /*1ab0*/  STG.E desc[UR4][R6.64], R9 ;  /* 0x0000000906007986 */ /* 0x000fe2000c101904 */
[----:B------:R-:W-:Y:S05]  /*1ac0*/  EXIT ;  /* 0x000000000000794d */ /* 0x000fea0003800000 */
        .weak           $__internal_0_$__cuda_sm3x_div_rn_noftz_f32_slowpath
        .type           $__internal_0_$__cuda_sm3x_div_rn_noftz_f32_slowpath,@function
        .size           $__internal_0_$__cuda_sm3x_div_rn_noftz_f32_slowpath,(.L_x_54 - $__internal_0_$__cuda_sm3x_div_rn_noftz_f32_slowpath)
$__internal_0_$__cuda_sm3x_div_rn_noftz_f32_slowpath:
[----:B------:R-:W-:Y:S02]  /*1ad0*/  SHF.R.U32.HI R7, RZ, 0x17, R2 ;  /* 0x00000017ff077819 */ /* 0x000fe40000011602 */
[----:B------:R-:W-:Y:S02]  /*1ae0*/  SHF.R.U32.HI R3, RZ, 0x17, R10 ;  /* 0x00000017ff037819 */ /* 0x000fe4000001160a */
[----:B------:R-:W-:Y:S02]  /*1af0*/  LOP3.LUT R7, R7, 0xff, RZ, 0xc0, !PT ;  /* 0x000000ff07077812 */ /* 0x000fe400078ec0ff */
[----:B------:R-:W-:Y:S02]  /*1b00*/  LOP3.LUT R12, R3, 0xff, RZ, 0xc0, !PT ;  /* 0x000000ff030c7812 */ /* 0x000fe400078ec0ff */
[----:B------:R-:W-:Y:S02]  /*1b10*/  IADD3 R9, PT, PT, R7, -0x1, RZ ;  /* 0xffffffff07097810 */ /* 0x000fe40007ffe0ff */
[----:B------:R-:W-:-:S02]  /*1b20*/  IADD3 R11, PT, PT, R12, -0x1, RZ ;  /* 0xffffffff0c0b7810 */ /* 0x000fc40007ffe0ff */
[----:B------:R-:W-:Y:S02]  /*1b30*/  ISETP.GT.U32.AND P0, PT, R9, 0xfd, PT ;  /* 0x000000fd0900780c */ /* 0x000fe40003f04070 */
[----:B------:R-:W-:Y:S02]  /*1b40*/  MOV R3, R2 ;  /* 0x0000000200037202 */ /* 0x000fe40000000f00 */
[----:B------:R-:W-:-:S13]  /*1b50*/  ISETP.GT.U32.OR P0, PT, R11, 0xfd, P0 ;  /* 0x000000fd0b00780c */ /* 0x000fda0000704470 */
[----:B------:R-:W-:Y:S01]  /*1b60*/  @!P0 MOV R8, RZ ;  /* 0x000000ff00088202 */ /* 0x000fe20000000f00 */
[----:B------:R-:W-:Y:S06]  /*1b70*/  @!P0 BRA `(.L_x_15) ;  /* 0x00000000005c8947 */ /* 0x000fec0003800000 */
[----:B------:R-:W-:Y:S02]  /*1b80*/  FSETP.GTU.FTZ.AND P0, PT, |R10|, +INF , PT ;  /* 0x7f8000000a00780b */ /* 0x000fe40003f1c200 */
[----:B------:R-:W-:-:S04]  /*1b90*/  FSETP.GTU.FTZ.AND P1, PT, |R2|, +INF , PT ;  /* 0x7f8000000200780b */ /* 0x000fc80003f3c200 */
[----:B------:R-:W-:-:S13]  /*1ba0*/  PLOP3.LUT P0, PT, P0, P1, PT, 0xf8, 0x8f ;  /* 0x00000000008f781c */ /* 0x000fda0000703f70 */
[----:B------:R-:W-:Y:S05]  /*1bb0*/  @P0 BRA `(.L_x_16) ;  /* 0x0000000400440947 */ /* 0x000fea0003800000 */
[----:B------:R-:W-:-:S13]  /*1bc0*/  LOP3.LUT P0, RZ, R3, 0x7fffffff, R10, 0xc8, !PT ;  /* 0x7fffffff03ff7812 */ /* 0x000fda000780c80a */
[----:B------:R-:W-:Y:S05]  /*1bd0*/  @!P0 BRA `(.L_x_17) ;  /* 0x0000000400348947 */ /* 0x000fea0003800000 */
[----:B------:R-:W-:Y:S02]  /*1be0*/  FSETP.NEU.FTZ.AND P2, PT, |R10|, +INF , PT ;  /* 0x7f8000000a00780b */ /* 0x000fe40003f5d200 */
[----:B------:R-:W-:Y:S02]  /*1bf0*/  FSETP.NEU.FTZ.AND P1, PT, |R2|, +INF , PT ;  /* 0x7f8000000200780b */ /* 0x000fe40003f3d200 */
[----:B------:R-:W-:-:S11]  /*1c00*/  FSETP.NEU.FTZ.AND P0, PT, |R10|, +INF , PT ;  /* 0x7f8000000a00780b */ /* 0x000fd60003f1d200 */
[----:B------:R-:W-:Y:S05]  /*1c10*/  @!P1 BRA !P2, `(.L_x_17) ;  /* 0x0000000400249947 */ /* 0x000fea0005000000 */
[----:B------:R-:W-:-:S04]  /*1c20*/  LOP3.LUT P2, RZ, R10, 0x7fffffff, RZ, 0xc0, !PT ;  /* 0x7fffffff0aff7812 */ /* 0x000fc8000784c0ff */
[----:B------:R-:W-:-:S13]  /*1c30*/  PLOP3.LUT P1, PT, P1, P2, PT, 0x2f, 0xf2 ;  /* 0x0000000000f2781c */ /* 0x000fda0000f24577 */
[----:B------:R-:W-:Y:S05]  /*1c40*/  @P1 BRA `(.L_x_18) ;  /* 0x0000000400101947 */ /* 0x000fea0003800000 */
[----:B------:R-:W-:-:S04]  /*1c50*/  LOP3.LUT P1, RZ, R3, 0x7fffffff, RZ, 0xc0, !PT ;  /* 0x7fffffff03ff7812 */ /* 0x000fc8000782c0ff */
[----:B------:R-:W-:-:S13]  /*1c60*/  PLOP3.LUT P0, PT, P0, P1, PT, 0x2f, 0xf2 ;  /* 0x0000000000f2781c */ /* 0x000fda0000702577 */
[----:B------:R-:W-:Y:S05]  /*1c70*/  @P0 BRA `(.L_x_19) ;  /* 0x0000000000f80947 */ /* 0x000fea0003800000 */
[----:B------:R-:W-:Y:S02]  /*1c80*/  ISETP.GE.AND P0, PT, R11, RZ, PT ;  /* 0x000000ff0b00720c */ /* 0x000fe40003f06270 */
[----:B------:R-:W-:-:S11]  /*1c90*/  ISETP.GE.AND P1, PT, R9, RZ, PT ;  /* 0x000000ff0900720c */ /* 0x000fd60003f26270 */
[----:B------:R-:W-:Y:S01]  /*1ca0*/  @P0 MOV R8, RZ ;  /* 0x000000ff00080202 */ /* 0x000fe20000000f00 */
[----:B------:R-:W-:Y:S01]  /*1cb0*/  @!P0 FFMA R10, R10, 1.84467440737095516160e+19, RZ ;  /* 0x5f8000000a0a8823 */ /* 0x000fe200000000ff */
[----:B------:R-:W-:Y:S01]  /*1cc0*/  @!P0 MOV R8, 0xffffffc0 ;  /* 0xffffffc000088802 */ /* 0x000fe20000000f00 */
[----:B------:R-:W-:-:S03]  /*1cd0*/  @!P1 FFMA R3, R2, 1.84467440737095516160e+19, RZ ;  /* 0x5f80000002039823 */ /* 0x000fc600000000ff */
[----:B------:R-:W-:-:S07]  /*1ce0*/  @!P1 IADD3 R8, PT, PT, R8, 0x40, RZ ;  /* 0x0000004008089810 */ /* 0x000fce0007ffe0ff */
.L_x_15:
[----:B------:R-:W-:-:S04]  /*1cf0*/  LEA R2, R7, 0xc0800000, 0x17 ;  /* 0xc080000007027811 */ /* 0x000fc800078eb8ff */
[----:B------:R-:W-:Y:S02]  /*1d00*/  IADD3 R9, PT, PT, -R2, R3, RZ ;  /* 0x0000000302097210 */ /* 0x000fe40007ffe1ff */
[----:B------:R-:W-:Y:S02]  /*1d10*/  IADD3 R3, PT, PT, R12, -0x7f, RZ ;  /* 0xffffff810c037810 */ /* 0x000fe40007ffe0ff */
[----:B------:R-:W0:Y:S01]  /*1d20*/  MUFU.RCP R11, R9 ;  /* 0x00000009000b7308 */ /* 0x000e220000001000 */
[----:B------:R-:W-:Y:S01]  /*1d30*/  FADD.FTZ R13, -R9, -RZ ;  /* 0x800000ff090d7221 */ /* 0x000fe20000010100 */
[C---:B------:R-:W-:Y:S01]  /*1d40*/  IADD3 R7, PT, PT, R3.reuse, 0x7f, -R7 ;  /* 0x0000007f03077810 */ /* 0x040fe20007ffe807 */
[----:B------:R-:W-:-:S03]  /*1d50*/  IMAD R2, R3, -0x800000, R10 ;  /* 0xff80000003027824 */ /* 0x000fc600078e020a */
[----:B------:R-:W-:Y:S01]  /*1d60*/  IADD3 R7, PT, PT, R7, R8, RZ ;  /* 0x0000000807077210 */ /* 0x000fe20007ffe0ff */
[----:B0-----:R-:W-:-:S04]  /*1d70*/  FFMA R12, R11, R13, 1 ;  /* 0x3f8000000b0c7423 */ /* 0x001fc8000000000d */
[----:B------:R-:W-:-:S04]  /*1d80*/  FFMA R15, R11, R12, R11 ;  /* 0x0000000c0b0f7223 */ /* 0x000fc8000000000b */
[----:B------:R-:W-:-:S04]  /*1d90*/  FFMA R10, R2, R15, RZ ;  /* 0x0000000f020a7223 */ /* 0x000fc800000000ff */
[----:B------:R-:W-:-:S04]  /*1da0*/  FFMA R11, R13, R10, R2 ;  /* 0x0000000a0d0b7223 */ /* 0x000fc80000000002 */
[----:B------:R-:W-:-:S04]  /*1db0*/  FFMA R10, R15, R11, R10 ;  /* 0x0000000b0f0a7223 */ /* 0x000fc8000000000a */
[----:B------:R-:W-:-:S04]  /*1dc0*/  FFMA R13, R13, R10, R2 ;  /* 0x0000000a0d0d7223 */ /* 0x000fc80000000002 */
[----:B------:R-:W-:-:S05]  /*1dd0*/  FFMA R2, R15, R13, R10 ;  /* 0x0000000d0f027223 */ /* 0x000fca000000000a */
[----:B------:R-:W-:-:S04]  /*1de0*/  SHF.R.U32.HI R3, RZ, 0x17, R2 ;  /* 0x00000017ff037819 */ /* 0x000fc80000011602 */
[----:B------:R-:W-:-:S04]  /*1df0*/  LOP3.LUT R3, R3, 0xff, RZ, 0xc0, !PT ;  /* 0x000000ff03037812 */ /* 0x000fc800078ec0ff */
[----:B------:R-:W-:-:S04]  /*1e00*/  IADD3 R9, PT, PT, R3, R7, RZ ;  /* 0x0000000703097210 */ /* 0x000fc80007ffe0ff */
[----:B------:R-:W-:-:S04]  /*1e10*/  IADD3 R3, PT, PT, R9, -0x1, RZ ;  /* 0xffffffff09037810 */ /* 0x000fc80007ffe0ff */
[----:B------:R-:W-:-:S13]  /*1e20*/  ISETP.GE.U32.AND P0, PT, R3, 0xfe, PT ;  /* 0x000000fe0300780c */ /* 0x000fda0003f06070 */
[----:B------:R-:W-:Y:S05]  /*1e30*/  @!P0 BRA `(.L_x_20) ;  /* 0x0000000000808947 */ /* 0x000fea0003800000 */
[----:B------:R-:W-:-:S13]  /*1e40*/  ISETP.GT.AND P0, PT, R9, 0xfe, PT ;  /* 0x000000fe0900780c */ /* 0x000fda0003f04270 */
[----:B------:R-:W-:Y:S05]  /*1e50*/  @P0 BRA `(.L_x_21) ;  /* 0x00000000006c0947 */ /* 0x000fea0003800000 */
[----:B------:R-:W-:-:S13]  /*1e60*/  ISETP.GE.AND P0, PT, R9, 0x1, PT ;  /* 0x000000010900780c */ /* 0x000fda0003f06270 */
[----:B------:R-:W-:Y:S05]  /*1e70*/  @P0 BRA `(.L_x_22) ;  /* 0x0000000000980947 */ /* 0x000fea0003800000 */
[----:B------:R-:W-:Y:S02]  /*1e80*/  ISETP.GE.AND P0, PT, R9, -0x18, PT ;  /* 0xffffffe80900780c */ /* 0x000fe40003f06270 */
[----:B------:R-:W-:-:S11]  /*1e90*/  LOP3.LUT R2, R2, 0x80000000, RZ, 0xc0, !PT ;  /* 0x8000000002027812 */ /* 0x000fd600078ec0ff */
[----:B------:R-:W-:Y:S05]  /*1ea0*/  @!P0 BRA `(.L_x_22) ;  /* 0x00000000008c8947 */ /* 0x000fea0003800000 */
[CCC-:B------:R-:W-:Y:S01]  /*1eb0*/  FFMA.RZ R3, R15.reuse, R13.reuse, R10.reuse ;  /* 0x0000000d0f037223 */ /* 0x1c0fe2000000c00a */
[-CC-:B------:R-:W-:Y:S01]  /*1ec0*/  FFMA.RM R8, R15, R13.reuse, R10.reuse ;  /* 0x0000000d0f087223 */ /* 0x180fe2000000400a */
[C---:B------:R-:W-:Y:S02]  /*1ed0*/  ISETP.NE.AND P2, PT, R9.reuse, RZ, PT ;  /* 0x000000ff0900720c */ /* 0x040fe40003f45270 */
[----:B------:R-:W-:Y:S02]  /*1ee0*/  ISETP.NE.AND P1, PT, R9, RZ, PT ;  /* 0x000000ff0900720c */ /* 0x000fe40003f25270 */
[----:B------:R-:W-:Y:S01]  /*1ef0*/  LOP3.LUT R7, R3, 0x7fffff, RZ, 0xc0, !PT ;  /* 0x007fffff03077812 */ /* 0x000fe200078ec0ff */
[----:B------:R-:W-:Y:S01]  /*1f00*/  FFMA.RP R3, R15, R13, R10 ;  /* 0x0000000d0f037223 */ /* 0x000fe2000000800a */
[----:B------:R-:W-:Y:S02]  /*1f10*/  IADD3 R10, PT, PT, R9, 0x20, RZ ;  /* 0x00000020090a7810 */ /* 0x000fe40007ffe0ff */
[----:B------:R-:W-:-:S02]  /*1f20*/  LOP3.LUT R7, R7, 0x800000, RZ, 0xfc, !PT ;  /* 0x0080000007077812 */ /* 0x000fc400078efcff */
[----:B------:R-:W-:Y:S02]  /*1f30*/  IADD3 R9, PT, PT, -R9, RZ, RZ ;  /* 0x000000ff09097210 */ /* 0x000fe40007ffe1ff */
[----:B------:R-:W-:Y:S02]  /*1f40*/  SHF.L.U32 R10, R7, R10, RZ ;  /* 0x0000000a070a7219 */ /* 0x000fe400000006ff */
[----:B------:R-:W-:Y:S02]  /*1f50*/  FSETP.NEU.FTZ.AND P0, PT, R3, R8, PT ;  /* 0x000000080300720b */ /* 0x000fe40003f1d000 */
[----:B------:R-:W-:Y:S02]  /*1f60*/  SEL R8, R9, RZ, P2 ;  /* 0x000000ff09087207 */ /* 0x000fe40001000000 */
[----:B------:R-:W-:Y:S02]  /*1f70*/  ISETP.NE.AND P1, PT, R10, RZ, P1 ;  /* 0x000000ff0a00720c */ /* 0x000fe40000f25270 */
[----:B------:R-:W-:-:S02]  /*1f80*/  SHF.R.U32.HI R8, RZ, R8, R7 ;  /* 0x00000008ff087219 */ /* 0x000fc40000011607 */
[----:B------:R-:W-:Y:S02]  /*1f90*/  PLOP3.LUT P0, PT, P0, P1, PT, 0xf8, 0x8f ;  /* 0x00000000008f781c */ /* 0x000fe40000703f70 */
[----:B------:R-:W-:Y:S02]  /*1fa0*/  SHF.R.U32.HI R10, RZ, 0x1, R8 ;  /* 0x00000001ff0a7819 */ /* 0x000fe40000011608 */
[----:B------:R-:W-:-:S04]  /*1fb0*/  SEL R3, RZ, 0x1, !P0 ;  /* 0x00000001ff037807 */ /* 0x000fc80004000000 */
[----:B------:R-:W-:-:S04]  /*1fc0*/  LOP3.LUT R3, R3, 0x1, R10, 0xf8, !PT ;  /* 0x0000000103037812 */ /* 0x000fc800078ef80a */
[----:B------:R-:W-:-:S04]  /*1fd0*/  LOP3.LUT R3, R3, R8, RZ, 0xc0, !PT ;  /* 0x0000000803037212 */ /* 0x000fc800078ec0ff */
[----:B------:R-:W-:-:S04]  /*1fe0*/  IADD3 R3, PT, PT, R10, R3, RZ ;  /* 0x000000030a037210 */ /* 0x000fc80007ffe0ff */
[----:B------:R-:W-:Y:S01]  /*1ff0*/  LOP3.LUT R2, R3, R2, RZ, 0xfc, !PT ;  /* 0x0000000203027212 */ /* 0x000fe200078efcff */
[----:B------:R-:W-:Y:S06]  /*2000*/  BRA `(.L_x_22) ;  /* 0x0000000000347947 */ /* 0x000fec0003800000 */
.L_x_21:
[----:B------:R-:W-:-:S04]  /*2010*/  LOP3.LUT R2, R2, 0x80000000, RZ, 0xc0, !PT ;  /* 0x8000000002027812 */ /* 0x000fc800078ec0ff */
[----:B------:R-:W-:Y:S01]  /*2020*/  LOP3.LUT R2, R2, 0x7f800000, RZ, 0xfc, !PT ;  /* 0x7f80000002027812 */ /* 0x000fe200078efcff */
[----:B------:R-:W-:Y:S06]  /*2030*/  BRA `(.L_x_22) ;  /* 0x0000000000287947 */ /* 0x000fec0003800000 */
.L_x_20:
[----:B------:R-:W-:Y:S01]  /*2040*/  LEA R2, R7, R2, 0x17 ;  /* 0x0000000207027211 */ /* 0x000fe200078eb8ff */
[----:B------:R-:W-:Y:S06]  /*2050*/  BRA `(.L_x_22) ;  /* 0x0000000000207947 */ /* 0x000fec0003800000 */
.L_x_19:
[----:B------:R-:W-:-:S04]  /*2060*/  LOP3.LUT R2, R3, 0x80000000, R10, 0x48, !PT ;  /* 0x8000000003027812 */ /* 0x000fc800078e480a */
[----:B------:R-:W-:Y:S01]  /*2070*/  LOP3.LUT R2, R2, 0x7f800000, RZ, 0xfc, !PT ;  /* 0x7f80000002027812 */ /* 0x000fe200078efcff */
[----:B------:R-:W-:Y:S06]  /*2080*/  BRA `(.L_x_22) ;  /* 0x0000000000147947 */ /* 0x000fec0003800000 */
.L_x_18:
[----:B------:R-:W-:Y:S01]  /*2090*/  LOP3.LUT R2, R3, 0x80000000, R10, 0x48, !PT ;  /* 0x8000000003027812 */ /* 0x000fe200078e480a */
[----:B------:R-:W-:Y:S06]  /*20a0*/  BRA `(.L_x_22) ;  /* 0x00000000000c7947 */ /* 0x000fec0003800000 */
.L_x_17:
[----:B------:R-:W0:Y:S01]  /*20b0*/  MUFU.RSQ R2, -QNAN ;  /* 0xffc0000000027908 */ /* 0x000e220000001400 */
[----:B------:R-:W-:Y:S05]  /*20c0*/  BRA `(.L_x_22) ;  /* 0x0000000000047947 */ /* 0x000fea0003800000 */
.L_x_16:
[----:B------:R-:W-:-:S07]  /*20d0*/  FADD.FTZ R2, R10, R2 ;  /* 0x000000020a027221 */ /* 0x000fce0000010000 */
.L_x_22:
[----:B------:R-:W-:-:S04]  /*20e0*/  HFMA2 R7, -RZ, RZ, 0, 0 ;  /* 0x00000000ff077431 */ /* 0x000fc800000001ff */
[----:B0-----:R-:W-:Y:S05]  /*20f0*/  RET.REL.NODEC R6 `(wilders_many_series_one_param_f32) ;  /* 0xffffffdc06c07950 */ /* 0x001fea0003c3ffff */
.L_x_23:
[----:B------:R-:W-:-:S00]  /*2100*/  BRA `(.L_x_23) ;  /* 0xfffffffc00fc7947 */ /* 0x000fc0000383ffff */
[----:B------:R-:W-:-:S00]  /*2110*/  NOP ;  /* 0x0000000000007918 */ /* 0x000fc00000000000 */
        /* <DEDUP_REMOVED lines=14> */
.L_x_54:


//--------------------- .text.wilders_batch_f32   --------------------------
	.section	.text.wilders_batch_f32,"ax",@progbits
	.align	128
        .global         wilders_batch_f32
        .type           wilders_batch_f32,@function
        .size           wilders_batch_f32,(.L_x_55 - wilders_batch_f32)
        .other          wilders_batch_f32,@"STO_CUDA_ENTRY STV_DEFAULT"
wilders_batch_f32:
.text.wilders_batch_f32:
[----:B------:R-:W-:Y:S01]  /*0000*/  LDC R1, c[0x0][0x37c] ;  /* 0x0000df00ff017b82 */ /* 0x000fe20000000800 */
[----:B------:R-:W0:Y:S01]  /*0010*/  S2R R0, SR_CTAID.X ;  /* 0x0000000000007919 */ /* 0x000e220000002500 */
[----:B------:R-:W0:Y:S02]  /*0020*/  LDCU UR4, c[0x0][0x3a8] ;  /* 0x00007500ff0477ac */ /* 0x000e240008000800 */
[----:B0-----:R-:W-:-:S13]  /*0030*/  ISETP.GE.AND P0, PT, R0, UR4, PT ;  /* 0x0000000400007c0c */ /* 0x001fda000bf06270 */
[----:B------:R-:W-:Y:S05]  /*0040*/  @P0 EXIT ;  /* 0x000000000000094d */ /* 0x000fea0003800000 */
[----:B------:R-:W0:Y:S01]  /*0050*/  LDC.64 R4, c[0x0][0x388] ;  /* 0x0000e200ff047b82 */ /* 0x000e220000000a00 */
[----:B------:R-:W1:Y:S01]  /*0060*/  LDCU.64 UR10, c[0x0][0x358] ;  /* 0x00006b00ff0a77ac */ /* 0x000e620008000a00 */
[----:B------:R-:W2:Y:S06]  /*0070*/  LDCU.64 UR4, c[0x0][0x3a0] ;  /* 0x00007400ff0477ac */ /* 0x000eac0008000a00 */
[----:B------:R-:W3:Y:S08]  /*0080*/  LDC.64 R6, c[0x0][0x398] ;  /* 0x0000e600ff067b82 */ /* 0x000ef00000000a00 */
[----:B------:R-:W4:Y:S01]  /*0090*/  LDC.64 R8, c[0x0][0x390] ;  /* 0x0000e400ff087b82 */ /* 0x000f220000000a00 */
[----:B0-----:R-:W-:-:S05]  /*00a0*/  IMAD.WIDE.U32 R4, R0, 0x4, R4 ;  /* 0x0000000400047825 */ /* 0x001fca00078e0004 */
[----:B-1----:R-:W5:Y:S01]  /*00b0*/  LDG.E.CONSTANT R23, desc[UR10][R4.64] ;  /* 0x0000000a04177981 */ /* 0x002f62000c1e9900 */
[----:B---3--:R-:W-:-:S05]  /*00c0*/  IMAD.WIDE.U32 R6, R0, 0x4, R6 ;  /* 0x0000000400067825 */ /* 0x008fca00078e0006 */
[----:B------:R-:W3:Y:S01]  /*00d0*/  LDG.E.CONSTANT R3, desc[UR10][R6.64] ;  /* 0x0000000a06037981 */ /* 0x000ee2000c1e9900 */
[----:B--2---:R-:W-:Y:S02]  /*00e0*/  MOV R2, UR5 ;  /* 0x0000000500027c02 */ /* 0x004fe40008000f00 */
[----:B------:R-:W-:Y:S02]  /*00f0*/  MOV R21, UR4 ;  /* 0x0000000400157c02 */ /* 0x000fe40008000f00 */
[----:B-----5:R-:W-:Y:S02]  /*0100*/  ISETP.GE.AND P0, PT, R23, 0x1, PT ;  /* 0x000000011700780c */ /* 0x020fe40003f06270 */
[----:B---3--:R-:W-:-:S04]  /*0110*/  VIMNMX R10, PT, PT, R3, R2, !PT ;  /* 0x00000002030a7248 */ /* 0x008fc80007fe0100 */
[----:B------:R-:W-:-:S13]  /*0120*/  ISETP.GE.OR P0, PT, R10, R21, !P0 ;  /* 0x000000150a00720c */ /* 0x000fda0004706670 */
[----:B----4-:R-:W-:Y:S05]  /*0130*/  @P0 EXIT ;  /* 0x000000000000094d */ /* 0x010fea0003800000 */
[----:B------:R-:W-:-:S05]  /*0140*/  IMAD.WIDE.U32 R4, R0, 0x4, R8 ;  /* 0x0000000400047825 */ /* 0x000fca00078e0008 */
[----:B------:R0:W5:Y:S01]  /*0150*/  LDG.E.CONSTANT R20, desc[UR10][R4.64] ;  /* 0x0000000a04147981 */ /* 0x000162000c1e9900 */
[----:B------:R-:W-:Y:S01]  /*0160*/  BSSY.RECONVERGENT B0, `(.L_x_24) ;  /* 0x000000e000007945 */ /* 0x000fe20003800200 */
[----:B------:R-:W1:Y:S02]  /*0170*/  S2R R12, SR_TID.X ;  /* 0x00000000000c7919 */ /* 0x000e640000002100 */
[----:B-1----:R-:W-:-:S13]  /*0180*/  ISETP.GE.AND P0, PT, R12, R21, PT ;  /* 0x000000150c00720c */ /* 0x002fda0003f06270 */
[----:B0-----:R-:W-:Y:S05]  /*0190*/  @P0 BRA `(.L_x_25) ;  /* 0x0000000000280947 */ /* 0x001fea0003800000 */
[----:B------:R-:W0:Y:S01]  /*01a0*/  LDC R9, c[0x0][0x360] ;  /* 0x0000d800ff097b82 */ /* 0x000e220000000800 */
[----:B------:R-:W-:Y:S02]  /*01b0*/  MOV R8, R12 ;  /* 0x0000000c00087202 */ /* 0x000fe40000000f00 */
[----:B------:R-:W-:-:S05]  /*01c0*/  MOV R11, 0x7fc00000 ;  /* 0x7fc00000000b7802 */ /* 0x000fca0000000f00 */
[----:B------:R-:W1:Y:S02]  /*01d0*/  LDC.64 R6, c[0x0][0x3b0] ;  /* 0x0000ec00ff067b82 */ /* 0x000e640000000a00 */
.L_x_26:
[----:B--2---:R-:W-:Y:S01]  /*01e0*/  IMAD R5, R0, R21, R8 ;  /* 0x0000001500057224 */ /* 0x004fe200078e0208 */
[----:B0-----:R-:W-:-:S03]  /*01f0*/  IADD3 R8, PT, PT, R9, R8, RZ ;  /* 0x0000000809087210 */ /* 0x001fc60007ffe0ff */
[----:B-1----:R-:W-:Y:S01]  /*0200*/  IMAD.WIDE R4, R5, 0x4, R6 ;  /* 0x0000000405047825 */ /* 0x002fe200078e0206 */
[----:B------:R-:W-:-:S04]  /*0210*/  ISETP.GE.AND P0, PT, R8, R21, PT ;  /* 0x000000150800720c */ /* 0x000fc80003f06270 */
[----:B------:R2:W-:Y:S09]  /*0220*/  STG.E desc[UR10][R4.64], R11 ;  /* 0x0000000b04007986 */ /* 0x0005f2000c10190a */
[----:B------:R-:W-:Y:S05]  /*0230*/  @!P0 BRA `(.L_x_26) ;  /* 0xfffffffc00e88947 */ /* 0x000fea000383ffff */
.L_x_25:
[----:B------:R-:W-:Y:S05]  /*0240*/  BSYNC.RECONVERGENT B0 ;  /* 0x0000000000007941 */ /* 0x000fea0003800200 */
.L_x_24:
[----:B------:R-:W-:Y:S01]  /*0250*/  BAR.SYNC.DEFER_BLOCKING 0x0 ;  /* 0x0000000000007b1d */ /* 0x000fe20000010000 */
[----:B------:R-:W-:Y:S01]  /*0260*/  ISETP.GE.U32.AND P0, PT, R12, R23, PT ;  /* 0x000000170c00720c */ /* 0x000fe20003f06070 */
[----:B------:R-:W-:-:S04]  /*0270*/  HFMA2 R10, -RZ, RZ, 0, 0 ;  /* 0x00000000ff0a7431 */ /* 0x000fc800000001ff */
[----:B------:R-:W-:Y:S08]  /*0280*/  BSSY.RECONVERGENT B0, `(.L_x_27) ;  /* 0x0000014000007945 */ /* 0x000ff00003800200 */
[----:B------:R-:W-:Y:S05]  /*0290*/  @P0 BRA `(.L_x_28) ;  /* 0x0000000000480947 */ /* 0x000fea0003800000 */
[----:B------:R-:W0:Y:S01]  /*02a0*/  LDC R14, c[0x0][0x360] ;  /* 0x0000d800ff0e7b82 */ /* 0x000e220000000800 */
[----:B------:R-:W-:Y:S02]  /*02b0*/  MOV R10, RZ ;  /* 0x000000ff000a7202 */ /* 0x000fe40000000f00 */
[----:B--2---:R-:W-:-:S05]  /*02c0*/  MOV R11, R12 ;  /* 0x0000000c000b7202 */ /* 0x004fca0000000f00 */
[----:B------:R-:W1:Y:S08]  /*02d0*/  LDC.64 R6, c[0x0][0x380] ;  /* 0x0000e000ff067b82 */ /* 0x000e700000000a00 */
[----:B------:R-:W2:Y:S02]  /*02e0*/  LDC.64 R4, c[0x0][0x3a0] ;  /* 0x0000e800ff047b82 */ /* 0x000ea40000000a00 */
.L_x_31:
[----:B--2---:R-:W-:Y:S01]  /*02f0*/  MOV R2, R5 ;  /* 0x0000000500027202 */ /* 0x004fe20000000f00 */
[----:B------:R-:W-:Y:S01]  /*0300*/  BSSY.RECONVERGENT B1, `(.L_x_29) ;  /* 0x000000a000017945 */ /* 0x000fe20003800200 */
[----:B------:R-:W-:Y:S02]  /*0310*/  MOV R21, R4 ;  /* 0x0000000400157202 */ /* 0x000fe40000000f00 */
[----:B------:R-:W-:Y:S02]  /*0320*/  IADD3 R8, PT, PT, R11, R2, RZ ;  /* 0x000000020b087210 */ /* 0x000fe40007ffe0ff */
[----:B0-----:R-:W-:Y:S02]  /*0330*/  IADD3 R11, PT, PT, R14, R11, RZ ;  /* 0x0000000b0e0b7210 */ /* 0x001fe40007ffe0ff */
[----:B------:R-:W-:Y:S02]  /*0340*/  ISETP.GE.AND P0, PT, R8, R21, PT ;  /* 0x000000150800720c */ /* 0x000fe40003f06270 */
[----:B------:R-:W-:-:S11]  /*0350*/  ISETP.GE.AND P1, PT, R11, R23, PT ;  /* 0x000000170b00720c */ /* 0x000fd60003f26270 */
[----:B------:R-:W-:Y:S05]  /*0360*/  @P0 BRA `(.L_x_30) ;  /* 0x00000000000c0947 */ /* 0x000fea0003800000 */
[----:B-1----:R-:W-:-:S06]  /*0370*/  IMAD.WIDE R8, R8, 0x4, R6 ;  /* 0x0000000408087825 */ /* 0x002fcc00078e0206 */
[----:B------:R-:W2:Y:S02]  /*0380*/  LDG.E.CONSTANT R9, desc[UR10][R8.64] ;  /* 0x0000000a08097981 */ /* 0x000ea4000c1e9900 */
[----:B--2---:R-:W-:-:S07]  /*0390*/  FADD R10, R10, R9 ;  /* 0x000000090a0a7221 */ /* 0x004fce0000000000 */
.L_x_30:
[----:B------:R-:W-:Y:S05]  /*03a0*/  BSYNC.RECONVERGENT B1 ;  /* 0x0000000000017941 */ /* 0x000fea0003800200 */
.L_x_29:
[----:B------:R-:W-:Y:S05]  /*03b0*/  @!P1 BRA `(.L_x_31) ;  /* 0xfffffffc00cc9947 */ /* 0x000fea000383ffff */
.L_x_28:
[----:B------:R-:W-:Y:S05]  /*03c0*/  BSYNC.RECONVERGENT B0 ;  /* 0x0000000000007941 */ /* 0x000fea0003800200 */
.L_x_27:
[----:B------:R-:W0:Y:S01]  /*03d0*/  S2UR UR5, SR_CgaCtaId ;  /* 0x00000000000579c3 */ /* 0x000e220000008800 */
[----:B------:R-:W-:Y:S01]  /*03e0*/  UMOV UR4, 0x400 ;  /* 0x0000040000047882 */ /* 0x000fe20000000000 */
[----:B------:R-:W-:Y:S01]  /*03f0*/  ISETP.NE.AND P0, PT, R12, RZ, PT ;  /* 0x000000ff0c00720c */ /* 0x000fe20003f05270 */
[----:B0-----:R-:W-:-:S06]  /*0400*/  ULEA UR5, UR5, UR4, 0x18 ;  /* 0x0000000405057291 */ /* 0x001fcc000f8ec0ff */
[----:B--2---:R-:W-:-:S05]  /*0410*/  LEA R5, R12, UR5, 0x2 ;  /* 0x000000050c057c11 */ /* 0x004fca000f8e10ff */
[----:B------:R0:W-:Y:S01]  /*0420*/  STS [R5], R10 ;  /* 0x0000000a05007388 */ /* 0x0001e20000000800 */
[----:B------:R-:W-:Y:S06]  /*0430*/  BAR.SYNC.DEFER_BLOCKING 0x0 ;  /* 0x0000000000007b1d */ /* 0x000fec0000010000 */
[----:B------:R-:W-:Y:S05]  /*0440*/  @P0 EXIT ;  /* 0x000000000000094d */ /* 0x000fea0003800000 */
[----:B------:R-:W2:Y:S01]  /*0450*/  LDCU UR7, c[0x0][0x360] ;  /* 0x00006c00ff0777ac */ /* 0x000ea20008000800 */
[----:B------:R-:W-:Y:S01]  /*0460*/  IMAD.MOV.U32 R19, RZ, RZ, RZ ;  /* 0x000000ffff137224 */ /* 0x000fe200078e00ff */
[----:B------:R-:W-:Y:S01]  /*0470*/  UMOV UR4, URZ ;  /* 0x000000ff00047c82 */ /* 0x000fe20008000000 */
[----:B--2---:R-:W-:Y:S02]  /*0480*/  UISETP.GE.U32.AND UP0, UPT, UR7, 0x10, UPT ;  /* 0x000000100700788c */ /* 0x004fe4000bf06070 */
[----:B------:R-:W-:-:S07]  /*0490*/  ULOP3.LUT UR8, UR7, 0xf, URZ, 0xc0, !UPT ;  /* 0x0000000f07087892 */ /* 0x000fce000f8ec0ff */
[----:B------:R-:W-:Y:S05]  /*04a0*/  BRA.U !UP0, `(.L_x_32) ;  /* 0x0000000108747547 */ /* 0x000fea000b800000 */
[----:B------:R-:W-:Y:S01]  /*04b0*/  HFMA2 R19, -RZ, RZ, 0, 0 ;  /* 0x00000000ff137431 */ /* 0x000fe200000001ff */
[----:B------:R-:W-:Y:S02]  /*04c0*/  ULOP3.LUT UR6, UR7, 0xfffffff0, URZ, 0xc0, !UPT ;  /* 0xfffffff007067892 */ /* 0x000fe4000f8ec0ff */
[----:B------:R-:W-:Y:S02]  /*04d0*/  ULOP3.LUT UR4, UR7, 0x7f0, URZ, 0xc0, !UPT ;  /* 0x000007f007047892 */ /* 0x000fe4000f8ec0ff */
[----:B------:R-:W-:Y:S02]  /*04e0*/  UIADD3 UR9, UPT, UPT, UR5, 0x20, URZ ;  /* 0x0000002005097890 */ /* 0x000fe4000fffe0ff */
[----:B------:R-:W-:-:S12]  /*04f0*/  UIADD3 UR6, UPT, UPT, -UR6, URZ, URZ ;  /* 0x000000ff06067290 */ /* 0x000fd8000fffe1ff */
.L_x_33:
[----:B01----:R-:W0:Y:S01]  /*0500*/  LDS.128 R4, [UR9+-0x20] ;  /* 0xffffe009ff047984 */ /* 0x003e220008000c00 */
[----:B------:R-:W-:-:S03]  /*0510*/  UIADD3 UR6, UPT, UPT, UR6, 0x10, URZ ;  /* 0x0000001006067890 */ /* 0x000fc6000fffe0ff */
[----:B------:R-:W1:Y:S01]  /*0520*/  LDS.128 R8, [UR9+-0x10] ;  /* 0xfffff009ff087984 */ /* 0x000e620008000c00 */
[----:B------:R-:W-:-:S03]  /*0530*/  UISETP.NE.AND UP0, UPT, UR6, URZ, UPT ;  /* 0x000000ff0600728c */ /* 0x000fc6000bf05270 */
[----:B------:R-:W2:Y:S01]  /*0540*/  LDS.128 R12, [UR9] ;  /* 0x00000009ff0c7984 */ /* 0x000ea20008000c00 */
[----:B0-----:R-:W-:-:S03]  /*0550*/  FADD R4, R4, R19 ;  /* 0x0000001304047221 */ /* 0x001fc60000000000 */
[----:B------:R-:W0:Y:S01]  /*0560*/  LDS.128 R16, [UR9+0x10] ;  /* 0x00001009ff107984 */ /* 0x000e220008000c00 */
[----:B------:R-:W-:Y:S01]  /*0570*/  UIADD3 UR9, UPT, UPT, UR9, 0x40, URZ ;  /* 0x0000004009097890 */ /* 0x000fe2000fffe0ff */
[----:B------:R-:W-:-:S04]  /*0580*/  FADD R5, R4, R5 ;  /* 0x0000000504057221 */ /* 0x000fc80000000000 */
[----:B------:R-:W-:-:S04]  /*0590*/  FADD R6, R5, R6 ;  /* 0x0000000605067221 */ /* 0x000fc80000000000 */
[----:B------:R-:W-:-:S04]  /*05a0*/  FADD R7, R6, R7 ;  /* 0x0000000706077221 */ /* 0x000fc80000000000 */
[----:B-1----:R-:W-:-:S04]  /*05b0*/  FADD R8, R7, R8 ;  /* 0x0000000807087221 */ /* 0x002fc80000000000 */
[----:B------:R-:W-:-:S04]  /*05c0*/  FADD R9, R8, R9 ;  /* 0x0000000908097221 */ /* 0x000fc80000000000 */
[----:B------:R-:W-:-:S04]  /*05d0*/  FADD R10, R9, R10 ;  /* 0x0000000a090a7221 */ /* 0x000fc80000000000 */
[----:B------:R-:W-:-:S04]  /*05e0*/  FADD R11, R10, R11 ;  /* 0x0000000b0a0b7221 */ /* 0x000fc80000000000 */
[----:B--2---:R-:W-:-:S04]  /*05f0*/  FADD R12, R11, R12 ;  /* 0x0000000c0b0c7221 */ /* 0x004fc80000000000 */
[----:B------:R-:W-:-:S04]  /*0600*/  FADD R13, R12, R13 ;  /* 0x0000000d0c0d7221 */ /* 0x000fc80000000000 */
[----:B------:R-:W-:-:S04]  /*0610*/  FADD R14, R13, R14 ;  /* 0x0000000e0d0e7221 */ /* 0x000fc80000000000 */
[----:B------:R-:W-:-:S04]  /*0620*/  FADD R15, R14, R15 ;  /* 0x0000000f0e0f7221 */ /* 0x000fc80000000000 */
[----:B0-----:R-:W-:-:S04]  /*0630*/  FADD R16, R15, R16 ;  /* 0x000000100f107221 */ /* 0x001fc80000000000 */
[----:B------:R-:W-:-:S04]  /*0640*/  FADD R17, R16, R17 ;  /* 0x0000001110117221 */ /* 0x000fc80000000000 */
[----:B------:R-:W-:-:S04]  /*0650*/  FADD R18, R17, R18 ;  /* 0x0000001211127221 */ /* 0x000fc80000000000 */
[----:B------:R-:W-:Y:S01]  /*0660*/  FADD R19, R18, R19 ;  /* 0x0000001312137221 */ /* 0x000fe20000000000 */
[----:B------:R-:W-:Y:S06]  /*0670*/  BRA.U UP0, `(.L_x_33) ;  /* 0xfffffffd00a07547 */ /* 0x000fec000b83ffff */
.L_x_32:
[----:B------:R-:W-:-:S09]  /*0680*/  UISETP.NE.AND UP0, UPT, UR8, URZ, UPT ;  /* 0x000000ff0800728c */ /* 0x000fd2000bf05270 */
[----:B------:R-:W-:Y:S05]  /*0690*/  BRA.U !UP0, `(.L_x_34) ;  /* 0x0000000108947547 */ /* 0x000fea000b800000 */
[----:B------:R-:W-:Y:S02]  /*06a0*/  UISETP.GE.U32.AND UP0, UPT, UR8, 0x8, UPT ;  /* 0x000000080800788c */ /* 0x000fe4000bf06070 */
[----:B------:R-:W-:-:S04]  /*06b0*/  ULOP3.LUT UR9, UR7, 0x7, URZ, 0xc0, !UPT ;  /* 0x0000000707097892 */ /* 0x000fc8000f8ec0ff */
[----:B------:R-:W-:-:S03]  /*06c0*/  UISETP.NE.AND UP1, UPT, UR9, URZ, UPT ;  /* 0x000000ff0900728c */ /* 0x000fc6000bf25270 */
[----:B------:R-:W-:Y:S08]  /*06d0*/  BRA.U !UP0, `(.L_x_35) ;  /* 0x0000000108307547 */ /* 0x000ff0000b800000 */
[----:B------:R-:W-:Y:S02]  /*06e0*/  ULEA UR6, UR4, UR5, 0x2 ;  /* 0x0000000504067291 */ /* 0x000fe4000f8e10ff */
[----:B------:R-:W-:-:S07]  /*06f0*/  UIADD3 UR4, UPT, UPT, UR4, 0x8, URZ ;  /* 0x0000000804047890 */ /* 0x000fce000fffe0ff */
[----:B01----:R-:W0:Y:S04]  /*0700*/  LDS.128 R4, [UR6] ;  /* 0x00000006ff047984 */ /* 0x003e280008000c00 */
[----:B------:R-:W1:Y:S01]  /*0710*/  LDS.128 R8, [UR6+0x10] ;  /* 0x00001006ff087984 */ /* 0x000e620008000c00 */
[----:B0-----:R-:W-:-:S04]  /*0720*/  FADD R4, R19, R4 ;  /* 0x0000000413047221 */ /* 0x001fc80000000000 */
[----:B------:R-:W-:-:S04]  /*0730*/  FADD R5, R4, R5 ;  /* 0x0000000504057221 */ /* 0x000fc80000000000 */
[----:B------:R-:W-:-:S04]  /*0740*/  FADD R6, R5, R6 ;  /* 0x0000000605067221 */ /* 0x000fc80000000000 */
[----:B------:R-:W-:-:S04]  /*0750*/  FADD R7, R6, R7 ;  /* 0x0000000706077221 */ /* 0x000fc80000000000 */
[----:B-1----:R-:W-:-:S04]  /*0760*/  FADD R8, R7, R8 ;  /* 0x0000000807087221 */ /* 0x002fc80000000000 */
[----:B------:R-:W-:-:S04]  /*0770*/  FADD R9, R8, R9 ;  /* 0x0000000908097221 */ /* 0x000fc80000000000 */
[----:B------:R-:W-:-:S04]  /*0780*/  FADD R10, R9, R10 ;  /* 0x0000000a090a7221 */ /* 0x000fc80000000000 */
[----:B------:R-:W-:-:S07]  /*0790*/  FADD R19, R10, R11 ;  /* 0x0000000b0a137221 */ /* 0x000fce0000000000 */
.L_x_35:
[----:B------:R-:W-:Y:S05]  /*07a0*/  BRA.U !UP1, `(.L_x_34) ;  /* 0x0000000109507547 */ /* 0x000fea000b800000 */
[----:B------:R-:W-:Y:S02]  /*07b0*/  UISETP.GE.U32.AND UP0, UPT, UR9, 0x4, UPT ;  /* 0x000000040900788c */ /* 0x000fe4000bf06070 */
[----:B------:R-:W-:-:S04]  /*07c0*/  ULOP3.LUT UR6, UR7, 0x3, URZ, 0xc0, !UPT ;  /* 0x0000000307067892 */ /* 0x000fc8000f8ec0ff */
[----:B------:R-:W-:-:S03]  /*07d0*/  UISETP.NE.AND UP1, UPT, UR6, URZ, UPT ;  /* 0x000000ff0600728c */ /* 0x000fc6000bf25270 */
[----:B------:R-:W-:Y:S08]  /*07e0*/  BRA.U !UP0, `(.L_x_36) ;  /* 0x00000001081c7547 */ /* 0x000ff0000b800000 */
[----:B------:R-:W-:Y:S02]  /*07f0*/  ULEA UR7, UR4, UR5, 0x2 ;  /* 0x0000000504077291 */ /* 0x000fe4000f8e10ff */
[----:B------:R-:W-:-:S07]  /*0800*/  UIADD3 UR4, UPT, UPT, UR4, 0x4, URZ ;  /* 0x0000000404047890 */ /* 0x000fce000fffe0ff */
[----:B01----:R-:W0:Y:S02]  /*0810*/  LDS.128 R4, [UR7] ;  /* 0x00000007ff047984 */ /* 0x003e240008000c00 */
[----:B0-----:R-:W-:-:S04]  /*0820*/  FADD R4, R19, R4 ;  /* 0x0000000413047221 */ /* 0x001fc80000000000 */
[----:B------:R-:W-:-:S04]  /*0830*/  FADD R5, R4, R5 ;  /* 0x0000000504057221 */ /* 0x000fc80000000000 */
[----:B------:R-:W-:-:S04]  /*0840*/  FADD R6, R5, R6 ;  /* 0x0000000605067221 */ /* 0x000fc80000000000 */
[----:B------:R-:W-:-:S07]  /*0850*/  FADD R19, R6, R7 ;  /* 0x0000000706137221 */ /* 0x000fce0000000000 */
.L_x_36:
[----:B------:R-:W-:Y:S05]  /*0860*/  BRA.U !UP1, `(.L_x_34) ;  /* 0x0000000109207547 */ /* 0x000fea000b800000 */
[----:B------:R-:W-:Y:S02]  /*0870*/  ULEA UR4, UR4, UR5, 0x2 ;  /* 0x0000000504047291 */ /* 0x000fe4000f8e10ff */
[----:B------:R-:W-:-:S12]  /*0880*/  UIADD3 UR6, UPT, UPT, -UR6, URZ, URZ ;  /* 0x000000ff06067290 */ /* 0x000fd8000fffe1ff */
.L_x_37:
[----:B------:R-:W2:Y:S01]  /*0890*/  LDS R4, [UR4] ;  /* 0x00000004ff047984 */ /* 0x000ea20008000800 */
[----:B------:R-:W-:Y:S02]  /*08a0*/  UIADD3 UR6, UPT, UPT, UR6, 0x1, URZ ;  /* 0x0000000106067890 */ /* 0x000fe4000fffe0ff */
[----:B------:R-:W-:Y:S02]  /*08b0*/  UIADD3 UR4, UPT, UPT, UR4, 0x4, URZ ;  /* 0x0000000404047890 */ /* 0x000fe4000fffe0ff */
[----:B------:R-:W-:Y:S01]  /*08c0*/  UISETP.NE.AND UP0, UPT, UR6, URZ, UPT ;  /* 0x000000ff0600728c */ /* 0x000fe2000bf05270 */
[----:B--2---:R-:W-:-:S08]  /*08d0*/  FADD R19, R4, R19 ;  /* 0x0000001304137221 */ /* 0x004fd00000000000 */
[----:B------:R-:W-:Y:S05]  /*08e0*/  BRA.U UP0, `(.L_x_37) ;  /* 0xfffffffd00e87547 */ /* 0x000fea000b83ffff */
.L_x_34:
[----:B------:R-:W-:-:S04]  /*08f0*/  IADD3 R2, PT, PT, R23, R2, RZ ;  /* 0x0000000217027210 */ /* 0x000fc80007ffe0ff */
[----:B------:R-:W-:-:S13]  /*0900*/  ISETP.GT.AND P0, PT, R2, R21, PT ;  /* 0x000000150200720c */ /* 0x000fda0003f04270 */
[----:B------:R-:W-:Y:S05]  /*0910*/  @P0 EXIT ;  /* 0x000000000000094d */ /* 0x000fea0003800000 */
[----:B-1----:R-:W-:-:S04]  /*0920*/  I2FP.F32.U32 R6, R23 ;  /* 0x0000001700067245 */ /* 0x002fc80000201000 */
[----:B0-----:R-:W0:Y:S08]  /*0930*/  MUFU.RCP R5, R6 ;  /* 0x0000000600057308 */ /* 0x001e300000001000 */
        /* <DEDUP_REMOVED lines=8> */
[----:B-----5:R-:W-:Y:S05]  /*09c0*/  CALL.REL.NOINC `($__internal_1_$__cuda_sm3x_div_rn_noftz_f32_slowpath) ;  /* 0x0000000c00307944 */ /* 0x020fea0003c00000 */
[----:B------:R-:W-:-:S07]  /*09d0*/  MOV R9, R2 ;  /* 0x0000000200097202 */ /* 0x000fce0000000f00 */
.L_x_38:
[----:B------:R-:W0:Y:S01]  /*09e0*/  LDC R8, c[0x0][0x3a0] ;  /* 0x0000e800ff087b82 */ /* 0x000e220000000800 */
[----:B------:R-:W-:-:S07]  /*09f0*/  IADD3 R11, PT, PT, R3, 0x1, RZ ;  /* 0x00000001030b7810 */ /* 0x000fce0007ffe0ff */
[----:B------:R-:W1:Y:S01]  /*0a00*/  LDC.64 R4, c[0x0][0x3b0] ;  /* 0x0000ec00ff047b82 */ /* 0x000e620000000a00 */
[-C--:B0-----:R-:W-:Y:S01]  /*0a10*/  ISETP.GE.AND P0, PT, R11, R8.reuse, PT ;  /* 0x000000080b00720c */ /* 0x081fe20003f06270 */
[----:B------:R-:W-:-:S04]  /*0a20*/  IMAD R13, R0, R8, R3 ;  /* 0x00000008000d7224 */ /* 0x000fc800078e0203 */
[----:B-1----:R-:W-:-:S05]  /*0a30*/  IMAD.WIDE R6, R13, 0x4, R4 ;  /* 0x000000040d067825 */ /* 0x002fca00078e0204 */
[----:B------:R0:W-:Y:S03]  /*0a40*/  STG.E desc[UR10][R6.64], R9 ;  /* 0x0000000906007986 */ /* 0x0001e6000c10190a */
[----:B------:R-:W-:Y:S05]  /*0a50*/  @P0 EXIT ;  /* 0x000000000000094d */ /* 0x000fea0003800000 */
[----:B0-----:R-:W-:-:S04]  /*0a60*/  LOP3.LUT R7, RZ, R3, RZ, 0x33, !PT ;  /* 0x00000003ff077212 */ /* 0x001fc800078e33ff */
[----:B------:R-:W-:-:S04]  /*0a70*/  IADD3 R7, PT, PT, R7, R8, RZ ;  /* 0x0000000807077210 */ /* 0x000fc80007ffe0ff */
[----:B------:R-:W-:-:S13]  /*0a80*/  LOP3.LUT P0, R2, R7, 0x3, RZ, 0xc0, !PT ;  /* 0x0000000307027812 */ /* 0x000fda000780c0ff */
[----:B------:R-:W-:Y:S05]  /*0a90*/  @!P0 BRA `(.L_x_39) ;  /* 0x0000000000448947 */ /* 0x000fea0003800000 */
[----:B------:R-:W0:Y:S01]  /*0aa0*/  LDC.64 R6, c[0x0][0x380] ;  /* 0x0000e000ff067b82 */ /* 0x000e220000000a00 */
[----:B------:R-:W-:Y:S02]  /*0ab0*/  IADD3 R17, PT, PT, R13, 0x1, RZ ;  /* 0x000000010d117810 */ /* 0x000fe40007ffe0ff */
[----:B------:R-:W-:Y:S02]  /*0ac0*/  IADD3 R2, PT, PT, -R2, RZ, RZ ;  /* 0x000000ff02027210 */ /* 0x000fe40007ffe1ff */
[----:B------:R-:W-:-:S07]  /*0ad0*/  MOV R10, R3 ;  /* 0x00000003000a7202 */ /* 0x000fce0000000f00 */
.L_x_40:
[----:B0-----:R-:W-:-:S06]  /*0ae0*/  IMAD.WIDE R14, R11, 0x4, R6 ;  /* 0x000000040b0e7825 */ /* 0x001fcc00078e0206 */
[----:B------:R-:W2:Y:S01]  /*0af0*/  LDG.E.CONSTANT R14, desc[UR10][R14.64] ;  /* 0x0000000a0e0e7981 */ /* 0x000ea2000c1e9900 */
[----:B-1----:R-:W-:Y:S01]  /*0b00*/  IMAD.WIDE R12, R17, 0x4, R4 ;  /* 0x00000004110c7825 */ /* 0x002fe200078e0204 */
[----:B------:R-:W-:Y:S02]  /*0b10*/  IADD3 R2, PT, PT, R2, 0x1, RZ ;  /* 0x0000000102027810 */ /* 0x000fe40007ffe0ff */
[----:B------:R-:W-:Y:S01]  /*0b20*/  IADD3 R11, PT, PT, R11, 0x1, RZ ;  /* 0x000000010b0b7810 */ /* 0x000fe20007ffe0ff */
[----:B------:R-:W-:Y:S01]  /*0b30*/  VIADD R10, R10, 0x1 ;  /* 0x000000010a0a7836 */ /* 0x000fe20000000000 */
[----:B------:R-:W-:Y:S02]  /*0b40*/  ISETP.NE.AND P0, PT, R2, RZ, PT ;  /* 0x000000ff0200720c */ /* 0x000fe40003f05270 */
[----:B------:R-:W-:Y:S01]  /*0b50*/  IADD3 R17, PT, PT, R17, 0x1, RZ ;  /* 0x0000000111117810 */ /* 0x000fe20007ffe0ff */
[----:B--2---:R-:W-:-:S04]  /*0b60*/  FADD R16, R14, -R9 ;  /* 0x800000090e107221 */ /* 0x004fc80000000000 */
[----:B-----5:R-:W-:-:S05]  /*0b70*/  FFMA R9, R20, R16, R9 ;  /* 0x0000001014097223 */ /* 0x020fca0000000009 */
[----:B------:R1:W-:Y:S01]  /*0b80*/  STG.E desc[UR10][R12.64], R9 ;  /* 0x000000090c007986 */ /* 0x0003e2000c10190a */
[----:B------:R-:W-:Y:S05]  /*0b90*/  @P0 BRA `(.L_x_40) ;  /* 0xfffffffc00d00947 */ /* 0x000fea000383ffff */
[----:B------:R-:W-:-:S07]  /*0ba0*/  IADD3 R11, PT, PT, R10, 0x1, RZ ;  /* 0x000000010a0b7810 */ /* 0x000fce0007ffe0ff */
.L_x_39:
[----:B------:R-:W-:-:S04]  /*0bb0*/  IADD3 R3, PT, PT, -R3, -0x2, R8 ;  /* 0xfffffffe03037810 */ /* 0x000fc80007ffe108 */
[----:B------:R-:W-:-:S13]  /*0bc0*/  ISETP.GE.U32.AND P0, PT, R3, 0x3, PT ;  /* 0x000000030300780c */ /* 0x000fda0003f06070 */
[----:B------:R-:W-:Y:S05]  /*0bd0*/  @!P0 EXIT ;  /* 0x000000000000894d */ /* 0x000fea0003800000 */
[----:B------:R-:W0:Y:S01]  /*0be0*/  LDCU.64 UR4, c[0x0][0x3b0] ;  /* 0x00007600ff0477ac */ /* 0x000e220008000a00 */
[----:B------:R-:W2:Y:S01]  /*0bf0*/  LDC.64 R2, c[0x0][0x380] ;  /* 0x0000e000ff027b82 */ /* 0x000ea20000000a00 */
[-C--:B------:R-:W-:Y:S01]  /*0c00*/  IADD3 R10, PT, PT, R11, -R8.reuse, RZ ;  /* 0x800000080b0a7210 */ /* 0x080fe20007ffe0ff */
[----:B-1----:R-:W-:-:S03]  /*0c10*/  IMAD R13, R0, R8, R11 ;  /* 0x00000008000d7224 */ /* 0x002fc600078e020b */
[----:B------:R-:W-:Y:S01]  /*0c20*/  ISETP.GE.AND P0, PT, R10, RZ, PT ;  /* 0x000000ff0a00720c */ /* 0x000fe20003f06270 */
[----:B0-----:R-:W-:-:S04]  /*0c30*/  UIADD3 UR4, UP0, UPT, UR4, 0x8, URZ ;  /* 0x0000000804047890 */ /* 0x001fc8000ff1e0ff */
[----:B------:R-:W-:Y:S02]  /*0c40*/  UIADD3.X UR5, UPT, UPT, URZ, UR5, URZ, UP0, !UPT ;  /* 0x00000005ff057290 */ /* 0x000fe400087fe4ff */
[----:B------:R-:W-:Y:S02]  /*0c50*/  MOV R4, UR4 ;  /* 0x0000000400047c02 */ /* 0x000fe40008000f00 */
[----:B--2---:R-:W-:Y:S02]  /*0c60*/  IADD3 R2, P1, PT, R2, 0x8, RZ ;  /* 0x0000000802027810 */ /* 0x004fe40007f3e0ff */
[----:B------:R-:W-:Y:S02]  /*0c70*/  MOV R5, UR5 ;  /* 0x0000000500057c02 */ /* 0x000fe40008000f00 */
[----:B------:R-:W-:Y:S01]  /*0c80*/  IADD3.X R3, PT, PT, RZ, R3, RZ, P1, !PT ;  /* 0x00000003ff037210 */ /* 0x000fe20000ffe4ff */
[----:B------:R-:W-:Y:S08]  /*0c90*/  @P0 BRA `(.L_x_41) ;  /* 0x00000008001c0947 */ /* 0x000ff00003800000 */
[----:B------:R-:W-:Y:S02]  /*0ca0*/  IADD3 R0, PT, PT, -R10, RZ, RZ ;  /* 0x000000ff0a007210 */ /* 0x000fe40007ffe1ff */
[----:B------:R-:W-:Y:S02]  /*0cb0*/  PLOP3.LUT P0, PT, PT, PT, PT, 0x80, 0x8 ;  /* 0x000000000008781c */ /* 0x000fe40003f0f070 */
[----:B------:R-:W-:-:S13]  /*0cc0*/  ISETP.GT.AND P1, PT, R0, 0xc, PT ;  /* 0x0000000c0000780c */ /* 0x000fda0003f24270 */
[----:B------:R-:W-:Y:S05]  /*0cd0*/  @!P1 BRA `(.L_x_42) ;  /* 0x0000000400509947 */ /* 0x000fea0003800000 */
[----:B------:R-:W-:-:S13]  /*0ce0*/  PLOP3.LUT P0, PT, PT, PT, PT, 0x8, 0x80 ;  /* 0x000000000080781c */ /* 0x000fda0003f0e170 */
.L_x_43:
[----:B-1----:R-:W-:-:S05]  /*0cf0*/  IMAD.WIDE R6, R11, 0x4, R2 ;  /* 0x000000040b067825 */ /* 0x002fca00078e0202 */
[----:B------:R-:W2:Y:S04]  /*0d00*/  LDG.E.CONSTANT R0, desc[UR10][R6.64+-0x8] ;  /* 0xfffff80a06007981 */ /* 0x000ea8000c1e9900 */
[----:B------:R-:W3:Y:S04]  /*0d10*/  LDG.E.CONSTANT R8, desc[UR10][R6.64+-0x4] ;  /* 0xfffffc0a06087981 */ /* 0x000ee8000c1e9900 */
[----:B------:R-:W4:Y:S01]  /*0d20*/  LDG.E.CONSTANT R27, desc[UR10][R6.64] ;  /* 0x0000000a061b7981 */ /* 0x000f22000c1e9900 */
[----:B------:R-:W-:-:S03]  /*0d30*/  IADD3 R19, PT, PT, R11, 0x4, RZ ;  /* 0x000000040b137810 */ /* 0x000fc60007ffe0ff */
[----:B------:R0:W4:Y:S02]  /*0d40*/  LDG.E.CONSTANT R25, desc[UR10][R6.64+0x4] ;  /* 0x0000040a06197981 */ /* 0x000124000c1e9900 */
[----:B------:R-:W-:-:S05]  /*0d50*/  IMAD.WIDE R18, R19, 0x4, R2 ;  /* 0x0000000413127825 */ /* 0x000fca00078e0202 */
[----:B------:R-:W4:Y:S04]  /*0d60*/  LDG.E.CONSTANT R26, desc[UR10][R18.64+-0x8] ;  /* 0xfffff80a121a7981 */ /* 0x000f28000c1e9900 */
[----:B------:R-:W4:Y:S04]  /*0d70*/  LDG.E.CONSTANT R24, desc[UR10][R18.64+-0x4] ;  /* 0xfffffc0a12187981 */ /* 0x000f28000c1e9900 */
[----:B------:R-:W4:Y:S01]  /*0d80*/  LDG.E.CONSTANT R23, desc[UR10][R18.64] ;  /* 0x0000000a12177981 */ /* 0x000f22000c1e9900 */
[----:B------:R-:W-:-:S03]  /*0d90*/  IADD3 R29, PT, PT, R11, 0x8, RZ ;  /* 0x000000080b1d7810 */ /* 0x000fc60007ffe0ff */
[----:B------:R-:W4:Y:S02]  /*0da0*/  LDG.E.CONSTANT R12, desc[UR10][R18.64+0x4] ;  /* 0x0000040a120c7981 */ /* 0x000f24000c1e9900 */
[----:B------:R-:W-:-:S05]  /*0db0*/  IMAD.WIDE R28, R29, 0x4, R2 ;  /* 0x000000041d1c7825 */ /* 0x000fca00078e0202 */
[----:B------:R-:W4:Y:S04]  /*0dc0*/  LDG.E.CONSTANT R14, desc[UR10][R28.64+-0x8] ;  /* 0xfffff80a1c0e7981 */ /* 0x000f28000c1e9900 */
[----:B------:R-:W4:Y:S04]  /*0dd0*/  LDG.E.CONSTANT R15, desc[UR10][R28.64+-0x4] ;  /* 0xfffffc0a1c0f7981 */ /* 0x000f28000c1e9900 */
[----:B------:R-:W4:Y:S01]  /*0de0*/  LDG.E.CONSTANT R16, desc[UR10][R28.64] ;  /* 0x0000000a1c107981 */ /* 0x000f22000c1e9900 */
[----:B0-----:R-:W-:-:S03]  /*0df0*/  VIADD R7, R11, 0xc ;  /* 0x0000000c0b077836 */ /* 0x001fc60000000000 */
[----:B------:R0:W4:Y:S01]  /*0e00*/  LDG.E.CONSTANT R17, desc[UR10][R28.64+0x4] ;  /* 0x0000040a1c117981 */ /* 0x000122000c1e9900 */
[----:B------:R-:W-:-:S05]  /*0e10*/  IMAD.WIDE R6, R7, 0x4, R2 ;  /* 0x0000000407067825 */ /* 0x000fca00078e0202 */
[----:B------:R-:W4:Y:S04]  /*0e20*/  LDG.E.CONSTANT R18, desc[UR10][R6.64+-0x8] ;  /* 0xfffff80a06127981 */ /* 0x000f28000c1e9900 */
[----:B------:R-:W4:Y:S04]  /*0e30*/  LDG.E.CONSTANT R19, desc[UR10][R6.64+-0x4] ;  /* 0xfffffc0a06137981 */ /* 0x000f28000c1e9900 */
[----:B------:R-:W4:Y:S01]  /*0e40*/  LDG.E.CONSTANT R22, desc[UR10][R6.64+0x4] ;  /* 0x0000040a06167981 */ /* 0x000f22000c1e9900 */
[----:B--2---:R-:W-:-:S04]  /*0e50*/  FADD R0, R0, -R9 ;  /* 0x8000000900007221 */ /* 0x004fc80000000000 */
[----:B-----5:R-:W-:-:S04]  /*0e60*/  FFMA R0, R20, R0, R9 ;  /* 0x0000000014007223 */ /* 0x020fc80000000009 */
[----:B---3--:R-:W-:Y:S01]  /*0e70*/  FADD R21, -R0, R8 ;  /* 0x0000000800157221 */ /* 0x008fe20000000100 */
[----:B------:R-:W-:-:S04]  /*0e80*/  IMAD.WIDE R8, R13, 0x4, R4 ;  /* 0x000000040d087825 */ /* 0x000fc800078e0204 */
[----:B------:R-:W-:Y:S01]  /*0e90*/  FFMA R21, R20, R21, R0 ;  /* 0x0000001514157223 */ /* 0x000fe20000000000 */
[----:B------:R1:W-:Y:S04]  /*0ea0*/  STG.E desc[UR10][R8.64+-0x8], R0 ;  /* 0xfffff80008007986 */ /* 0x0003e8000c10190a */
[----:B-1----:R1:W2:Y:S01]  /*0eb0*/  LDG.E.CONSTANT R0, desc[UR10][R6.64] ;  /* 0x0000000a06007981 */ /* 0x0022a2000c1e9900 */
[----:B----4-:R-:W-:-:S04]  /*0ec0*/  FADD R27, -R21, R27 ;  /* 0x0000001b151b7221 */ /* 0x010fc80000000100 */
[----:B------:R-:W-:-:S04]  /*0ed0*/  FFMA R27, R20, R27, R21 ;  /* 0x0000001b141b7223 */ /* 0x000fc80000000015 */
[----:B0-----:R-:W-:-:S04]  /*0ee0*/  FADD R28, -R27, R25 ;  /* 0x000000191b1c7221 */ /* 0x001fc80000000100 */
[----:B------:R-:W-:-:S04]  /*0ef0*/  FFMA R29, R20, R28, R27 ;  /* 0x0000001c141d7223 */ /* 0x000fc8000000001b */
[----:B------:R-:W-:-:S04]  /*0f00*/  FADD R26, -R29, R26 ;  /* 0x0000001a1d1a7221 */ /* 0x000fc80000000100 */
[----:B------:R-:W-:-:S04]  /*0f10*/  FFMA R25, R20, R26, R29 ;  /* 0x0000001a14197223 */ /* 0x000fc8000000001d */
[----:B------:R-:W-:-:S04]  /*0f20*/  FADD R24, -R25, R24 ;  /* 0x0000001819187221 */ /* 0x000fc80000000100 */
[----:B------:R-:W-:-:S04]  /*0f30*/  FFMA R24, R20, R24, R25 ;  /* 0x0000001814187223 */ /* 0x000fc80000000019 */
[----:B------:R-:W-:-:S04]  /*0f40*/  FADD R23, -R24, R23 ;  /* 0x0000001718177221 */ /* 0x000fc80000000100 */
[----:B------:R-:W-:-:S04]  /*0f50*/  FFMA R23, R20, R23, R24 ;  /* 0x0000001714177223 */ /* 0x000fc80000000018 */
[----:B------:R-:W-:-:S04]  /*0f60*/  FADD R12, -R23, R12 ;  /* 0x0000000c170c7221 */ /* 0x000fc80000000100 */
[----:B------:R-:W-:-:S04]  /*0f70*/  FFMA R12, R20, R12, R23 ;  /* 0x0000000c140c7223 */ /* 0x000fc80000000017 */
[----:B-1----:R-:W-:-:S04]  /*0f80*/  FADD R7, -R12, R14 ;  /* 0x0000000e0c077221 */ /* 0x002fc80000000100 */
        /* <DEDUP_REMOVED lines=8> */
[----:B------:R-:W-:Y:S01]  /*1010*/  FFMA R26, R20, R18, R17 ;  /* 0x00000012141a7223 */ /* 0x000fe20000000011 */
[----:B------:R0:W-:Y:S03]  /*1020*/  STG.E desc[UR10][R8.64+-0x4], R21 ;  /* 0xfffffc1508007986 */ /* 0x0001e6000c10190a */
[----:B------:R-:W-:Y:S01]  /*1030*/  FADD R19, -R26, R19 ;  /* 0x000000131a137221 */ /* 0x000fe20000000100 */
[----:B------:R-:W-:Y:S03]  /*1040*/  STG.E desc[UR10][R8.64], R27 ;  /* 0x0000001b08007986 */ /* 0x000fe6000c10190a */
[----:B0-----:R-:W-:Y:S01]  /*1050*/  FFMA R21, R20, R19, R26 ;  /* 0x0000001314157223 */ /* 0x001fe2000000001a */
[C---:B------:R-:W-:Y:S02]  /*1060*/  IADD3 R7, PT, PT, R13.reuse, 0x4, RZ ;  /* 0x000000040d077810 */ /* 0x040fe40007ffe0ff */
[----:B------:R-:W-:-:S02]  /*1070*/  IADD3 R19, PT, PT, R13, 0x8, RZ ;  /* 0x000000080d137810 */ /* 0x000fc40007ffe0ff */
[----:B------:R-:W-:Y:S01]  /*1080*/  IADD3 R28, PT, PT, R13, 0xc, RZ ;  /* 0x0000000c0d1c7810 */ /* 0x000fe20007ffe0ff */
[--C-:B------:R-:W-:Y:S01]  /*1090*/  IMAD.WIDE R6, R7, 0x4, R4.reuse ;  /* 0x0000000407067825 */ /* 0x100fe200078e0204 */
[----:B------:R0:W-:Y:S03]  /*10a0*/  STG.E desc[UR10][R8.64+0x4], R29 ;  /* 0x0000041d08007986 */ /* 0x0001e6000c10190a */
[----:B------:R-:W-:Y:S01]  /*10b0*/  IMAD.WIDE R18, R19, 0x4, R4 ;  /* 0x0000000413127825 */ /* 0x000fe200078e0204 */
[----:B------:R1:W-:Y:S01]  /*10c0*/  STG.E desc[UR10][R6.64+-0x8], R25 ;  /* 0xfffff81906007986 */ /* 0x0003e2000c10190a */
[----:B------:R-:W-:-:S03]  /*10d0*/  IADD3 R10, PT, PT, R10, 0x10, RZ ;  /* 0x000000100a0a7810 */ /* 0x000fc60007ffe0ff */
[----:B------:R1:W-:Y:S01]  /*10e0*/  STG.E desc[UR10][R6.64+-0x4], R24 ;  /* 0xfffffc1806007986 */ /* 0x0003e2000c10190a */
[----:B0-----:R-:W-:-:S03]  /*10f0*/  IMAD.WIDE R28, R28, 0x4, R4 ;  /* 0x000000041c1c7825 */ /* 0x001fc600078e0204 */
[----:B------:R1:W-:Y:S04]  /*1100*/  STG.E desc[UR10][R6.64], R23 ;  /* 0x0000001706007986 */ /* 0x0003e8000c10190a */
[----:B------:R1:W-:Y:S04]  /*1110*/  STG.E desc[UR10][R6.64+0x4], R12 ;  /* 0x0000040c06007986 */ /* 0x0003e8000c10190a */
[----:B------:R1:W-:Y:S04]  /*1120*/  STG.E desc[UR10][R18.64+-0x8], R14 ;  /* 0xfffff80e12007986 */ /* 0x0003e8000c10190a */
[----:B------:R1:W-:Y:S04]  /*1130*/  STG.E desc[UR10][R18.64+-0x4], R15 ;  /* 0xfffffc0f12007986 */ /* 0x0003e8000c10190a */
[----:B------:R1:W-:Y:S04]  /*1140*/  STG.E desc[UR10][R18.64], R16 ;  /* 0x0000001012007986 */ /* 0x0003e8000c10190a */
[----:B------:R1:W-:Y:S04]  /*1150*/  STG.E desc[UR10][R18.64+0x4], R17 ;  /* 0x0000041112007986 */ /* 0x0003e8000c10190a */
[----:B------:R1:W-:Y:S04]  /*1160*/  STG.E desc[UR10][R28.64+-0x8], R26 ;  /* 0xfffff81a1c007986 */ /* 0x0003e8000c10190a */
[----:B------:R1:W-:Y:S01]  /*1170*/  STG.E desc[UR10][R28.64+-0x4], R21 ;  /* 0xfffffc151c007986 */ /* 0x0003e2000c10190a */
[----:B------:R-:W-:-:S02]  /*1180*/  ISETP.GE.AND P1, PT, R10, -0xc, PT ;  /* 0xfffffff40a00780c */ /* 0x000fc40003f26270 */
[----:B------:R-:W-:Y:S02]  /*1190*/  IADD3 R11, PT, PT, R11, 0x10, RZ ;  /* 0x000000100b0b7810 */ /* 0x000fe40007ffe0ff */
[----:B------:R-:W-:Y:S01]  /*11a0*/  IADD3 R13, PT, PT, R13, 0x10, RZ ;  /* 0x000000100d0d7810 */ /* 0x000fe20007ffe0ff */
[----:B--2---:R-:W-:-:S04]  /*11b0*/  FADD R0, -R21, R0 ;  /* 0x0000000015007221 */ /* 0x004fc80000000100 */
[----:B------:R-:W-:-:S04]  /*11c0*/  FFMA R27, R20, R0, R21 ;  /* 0x00000000141b7223 */ /* 0x000fc80000000015 */
[----:B------:R-:W-:-:S04]  /*11d0*/  FADD R22, -R27, R22 ;  /* 0x000000161b167221 */ /* 0x000fc80000000100 */
[----:B------:R-:W-:Y:S01]  /*11e0*/  FFMA R9, R20, R22, R27 ;  /* 0x0000001614097223 */ /* 0x000fe2000000001b */
[----:B------:R1:W-:Y:S04]  /*11f0*/  STG.E desc[UR10][R28.64], R27 ;  /* 0x0000001b1c007986 */ /* 0x0003e8000c10190a */
[----:B------:R1:W-:Y:S01]  /*1200*/  STG.E desc[UR10][R28.64+0x4], R9 ;  /* 0x000004091c007986 */ /* 0x0003e2000c10190a */
[----:B------:R-:W-:Y:S05]  /*1210*/  @!P1 BRA `(.L_x_43) ;  /* 0xfffffff800b49947 */ /* 0x000fea000383ffff */
.L_x_42:
[----:B------:R-:W-:-:S04]  /*1220*/  IADD3 R0, PT, PT, -R10, RZ, RZ ;  /* 0x000000ff0a007210 */ /* 0x000fc80007ffe1ff */
[----:B------:R-:W-:-:S13]  /*1230*/  ISETP.GT.AND P1, PT, R0, 0x4, PT ;  /* 0x000000040000780c */ /* 0x000fda0003f24270 */
[----:B------:R-:W-:Y:S05]  /*1240*/  @!P1 BRA `(.L_x_44) ;  /* 0x0000000000a89947 */ /* 0x000fea0003800000 */
        /* <DEDUP_REMOVED lines=9> */
[----:B------:R-:W4:Y:S04]  /*12e0*/  LDG.E.CONSTANT R8, desc[UR10][R6.64] ;  /* 0x0000000a06087981 */ /* 0x000f28000c1e9900 */
[----:B------:R1:W4:Y:S01]  /*12f0*/  LDG.E.CONSTANT R0, desc[UR10][R6.64+0x4] ;  /* 0x0000040a06007981 */ /* 0x000322000c1e9900 */
[----:B0-----:R-:W-:Y:S01]  /*1300*/  IADD3 R15, PT, PT, R13, 0x4, RZ ;  /* 0x000000040d0f7810 */ /* 0x001fe20007ffe0ff */
[----:B------:R-:W-:Y:S01]  /*1310*/  VIADD R11, R11, 0x8 ;  /* 0x000000080b0b7836 */ /* 0x000fe20000000000 */
[----:B------:R-:W-:-:S02]  /*1320*/  PLOP3.LUT P0, PT, PT, PT, PT, 0x8, 0x80 ;  /* 0x000000000080781c */ /* 0x000fc40003f0e170 */
[----:B------:R-:W-:Y:S01]  /*1330*/  IADD3 R10, PT, PT, R10, 0x8, RZ ;  /* 0x000000080a0a7810 */ /* 0x000fe20007ffe0ff */
[----:B------:R-:W-:-:S04]  /*1340*/  IMAD.WIDE R14, R15, 0x4, R4 ;  /* 0x000000040f0e7825 */ /* 0x000fc800078e0204 */
[C---:B-1----:R-:W-:Y:S01]  /*1350*/  IMAD.WIDE R6, R13.reuse, 0x4, R4 ;  /* 0x000000040d067825 */ /* 0x042fe200078e0204 */
[----:B------:R-:W-:-:S03]  /*1360*/  IADD3 R13, PT, PT, R13, 0x8, RZ ;  /* 0x000000080d0d7810 */ /* 0x000fc60007ffe0ff */
[----:B--2---:R-:W-:-:S04]  /*1370*/  FADD R12, -R9, R12 ;  /* 0x0000000c090c7221 */ /* 0x004fc80000000100 */
[----:B-----5:R-:W-:-:S04]  /*1380*/  FFMA R17, R20, R12, R9 ;  /* 0x0000000c14117223 */ /* 0x020fc80000000009 */
[----:B---3--:R-:W-:Y:S01]  /*1390*/  FADD R16, -R17, R16 ;  /* 0x0000001011107221 */ /* 0x008fe20000000100 */
[----:B------:R0:W-:Y:S03]  /*13a0*/  STG.E desc[UR10][R6.64+-0x8], R17 ;  /* 0xfffff81106007986 */ /* 0x0001e6000c10190a */
[----:B------:R-:W-:-:S04]  /*13b0*/  FFMA R19, R20, R16, R17 ;  /* 0x0000001014137223 */ /* 0x000fc80000000011 */
[----:B----4-:R-:W-:Y:S01]  /*13c0*/  FADD R18, -R19, R18 ;  /* 0x0000001213127221 */ /* 0x010fe20000000100 */
[----:B------:R0:W-:Y:S03]  /*13d0*/  STG.E desc[UR10][R6.64+-0x4], R19 ;  /* 0xfffffc1306007986 */ /* 0x0001e6000c10190a */
[----:B------:R-:W-:-:S04]  /*13e0*/  FFMA R21, R20, R18, R19 ;  /* 0x0000001214157223 */ /* 0x000fc80000000013 */
[----:B------:R-:W-:Y:S01]  /*13f0*/  FADD R22, -R21, R22 ;  /* 0x0000001615167221 */ /* 0x000fe20000000100 */
        /* <DEDUP_REMOVED lines=13> */
[----:B------:R-:W-:-:S05]  /*14d0*/  FFMA R9, R20, R0, R29 ;  /* 0x0000000014097223 */ /* 0x000fca000000001d */
[----:B------:R0:W-:Y:S02]  /*14e0*/  STG.E desc[UR10][R14.64+0x4], R9 ;  /* 0x000004090e007986 */ /* 0x0001e4000c10190a */
.L_x_44:
[----:B------:R-:W-:-:S13]  /*14f0*/  ISETP.NE.OR P0, PT, R10, RZ, P0 ;  /* 0x000000ff0a00720c */ /* 0x000fda0000705670 */
[----:B------:R-:W-:Y:S05]  /*1500*/  @!P0 EXIT ;  /* 0x000000000000894d */ /* 0x000fea0003800000 */
.L_x_41:
[----:B01----:R-:W-:-:S05]  /*1510*/  IMAD.WIDE R6, R11, 0x4, R2 ;  /* 0x000000040b067825 */ /* 0x003fca00078e0202 */
[----:B--2---:R-:W2:Y:S04]  /*1520*/  LDG.E.CONSTANT R0, desc[UR10][R6.64+-0x8] ;  /* 0xfffff80a06007981 */ /* 0x004ea8000c1e9900 */
[----:B------:R-:W3:Y:S04]  /*1530*/  LDG.E.CONSTANT R8, desc[UR10][R6.64+-0x4] ;  /* 0xfffffc0a06087981 */ /* 0x000ee8000c1e9900 */
[----:B------:R-:W4:Y:S04]  /*1540*/  LDG.E.CONSTANT R12, desc[UR10][R6.64] ;  /* 0x0000000a060c7981 */ /* 0x000f28000c1e9900 */
[----:B------:R-:W4:Y:S01]  /*1550*/  LDG.E.CONSTANT R14, desc[UR10][R6.64+0x4] ;  /* 0x0000040a060e7981 */ /* 0x000f22000c1e9900 */
[----:B------:R-:W-:-:S02]  /*1560*/  IADD3 R10, PT, PT, R10, 0x4, RZ ;  /* 0x000000040a0a7810 */ /* 0x000fc40007ffe0ff */
[----:B------:R-:W-:Y:S02]  /*1570*/  IADD3 R11, PT, PT, R11, 0x4, RZ ;  /* 0x000000040b0b7810 */ /* 0x000fe40007ffe0ff */
[----:B------:R-:W-:Y:S01]  /*1580*/  ISETP.NE.AND P0, PT, R10, RZ, PT ;  /* 0x000000ff0a00720c */ /* 0x000fe20003f05270 */
[----:B--2---:R-:W-:-:S04]  /*1590*/  FADD R0, R0, -R9 ;  /* 0x8000000900007221 */ /* 0x004fc80000000000 */
[----:B-----5:R-:W-:-:S04]  /*15a0*/  FFMA R17, R20, R0, R9 ;  /* 0x0000000014117223 */ /* 0x020fc80000000009 */
[----:B---3--:R-:W-:-:S04]  /*15b0*/  FADD R8, -R17, R8 ;  /* 0x0000000811087221 */ /* 0x008fc80000000100 */
[----:B------:R-:W-:-:S04]  /*15c0*/  FFMA R19, R20, R8, R17 ;  /* 0x0000000814137223 */ /* 0x000fc80000000011 */
[----:B----4-:R-:W-:-:S04]  /*15d0*/  FADD R12, -R19, R12 ;  /* 0x0000000c130c7221 */ /* 0x010fc80000000100 */
[----:B------:R-:W-:-:S04]  /*15e0*/  FFMA R21, R20, R12, R19 ;  /* 0x0000000c14157223 */ /* 0x000fc80000000013 */
[----:B------:R-:W-:Y:S01]  /*15f0*/  FADD R0, -R21, R14 ;  /* 0x0000000e15007221 */ /* 0x000fe20000000100 */
[C---:B------:R-:W-:Y:S01]  /*1600*/  IMAD.WIDE R14, R13.reuse, 0x4, R4 ;  /* 0x000000040d0e7825 */ /* 0x040fe200078e0204 */
[----:B------:R-:W-:-:S03]  /*1610*/  IADD3 R13, PT, PT, R13, 0x4, RZ ;  /* 0x000000040d0d7810 */ /* 0x000fc60007ffe0ff */
[----:B------:R-:W-:Y:S01]  /*1620*/  FFMA R9, R20, R0, R21 ;  /* 0x0000000014097223 */ /* 0x000fe20000000015 */
[----:B------:R2:W-:Y:S04]  /*1630*/  STG.E desc[UR10][R14.64+-0x8], R17 ;  /* 0xfffff8110e007986 */ /* 0x0005e8000c10190a */
[----:B------:R2:W-:Y:S04]  /*1640*/  STG.E desc[UR10][R14.64+-0x4], R19 ;  /* 0xfffffc130e007986 */ /* 0x0005e8000c10190a */
[----:B------:R2:W-:Y:S04]  /*1650*/  STG.E desc[UR10][R14.64], R21 ;  /* 0x000000150e007986 */ /* 0x0005e8000c10190a */
[----:B------:R2:W-:Y:S01]  /*1660*/  STG.E desc[UR10][R14.64+0x4], R9 ;  /* 0x000004090e007986 */ /* 0x0005e2000c10190a */
[----:B------:R-:W-:Y:S05]  /*1670*/  @P0 BRA `(.L_x_41) ;  /* 0xfffffffc00a40947 */ /* 0x000fea000383ffff */
[----:B------:R-:W-:Y:S05]  /*1680*/  EXIT ;  /* 0x000000000000794d */ /* 0x000fea0003800000 */
        .weak           $__internal_1_$__cuda_sm3x_div_rn_noftz_f32_slowpath
        .type           $__internal_1_$__cuda_sm3x_div_rn_noftz_f32_slowpath,@function
        .size           $__internal_1_$__cuda_sm3x_div_rn_noftz_f32_slowpath,(.L_x_55 - $__internal_1_$__cuda_sm3x_div_rn_noftz_f32_slowpath)
$__internal_1_$__cuda_sm3x_div_rn_noftz_f32_slowpath:
[----:B------:R-:W-:Y:S02]  /*1690*/  SHF.R.U32.HI R5, RZ, 0x17, R6 ;  /* 0x00000017ff057819 */ /* 0x000fe40000011606 */
[----:B------:R-:W-:Y:S02]  /*16a0*/  SHF.R.U32.HI R2, RZ, 0x17, R19 ;  /* 0x00000017ff027819 */ /* 0x000fe40000011613 */
[----:B------:R-:W-:Y:S02]  /*16b0*/  LOP3.LUT R5, R5, 0xff, RZ, 0xc0, !PT ;  /* 0x000000ff05057812 */ /* 0x000fe400078ec0ff */
[----:B------:R-:W-:Y:S02]  /*16c0*/  LOP3.LUT R10, R2, 0xff, RZ, 0xc0, !PT ;  /* 0x000000ff020a7812 */ /* 0x000fe400078ec0ff */
[----:B------:R-:W-:Y:S02]  /*16d0*/  IADD3 R8, PT, PT, R5, -0x1, RZ ;  /* 0xffffffff05087810 */ /* 0x000fe40007ffe0ff */
[----:B------:R-:W-:-:S02]  /*16e0*/  IADD3 R9, PT, PT, R10, -0x1, RZ ;  /* 0xffffffff0a097810 */ /* 0x000fc40007ffe0ff */
[----:B------:R-:W-:-:S04]  /*16f0*/  ISETP.GT.U32.AND P0, PT, R8, 0xfd, PT ;  /* 0x000000fd0800780c */ /* 0x000fc80003f04070 */
[----:B------:R-:W-:-:S13]  /*1700*/  ISETP.GT.U32.OR P0, PT, R9, 0xfd, P0 ;  /* 0x000000fd0900780c */ /* 0x000fda0000704470 */
[----:B------:R-:W-:Y:S01]  /*1710*/  @!P0 MOV R7, RZ ;  /* 0x000000ff00078202 */ /* 0x000fe20000000f00 */
[----:B------:R-:W-:Y:S06]  /*1720*/  @!P0 BRA `(.L_x_45) ;  /* 0x0000000000608947 */ /* 0x000fec0003800000 */
[----:B------:R-:W-:Y:S02]  /*1730*/  FSETP.GTU.FTZ.AND P0, PT, |R19|, +INF , PT ;  /* 0x7f8000001300780b */ /* 0x000fe40003f1c200 */
[----:B------:R-:W-:Y:S02]  /*1740*/  FSETP.GTU.FTZ.AND P1, PT, |R6|, +INF , PT ;  /* 0x7f8000000600780b */ /* 0x000fe40003f3c200 */
[----:B------:R-:W-:Y:S02]  /*1750*/  MOV R2, R6 ;  /* 0x0000000600027202 */ /* 0x000fe40000000f00 */
[----:B------:R-:W-:-:S13]  /*1760*/  PLOP3.LUT P0, PT, P0, P1, PT, 0xf8, 0x8f ;  /* 0x00000000008f781c */ /* 0x000fda0000703f70 */
[----:B------:R-:W-:Y:S05]  /*1770*/  @P0 BRA `(.L_x_46) ;  /* 0x0000000400440947 */ /* 0x000fea0003800000 */
[----:B------:R-:W-:-:S13]  /*1780*/  LOP3.LUT P0, RZ, R6, 0x7fffffff, R19, 0xc8, !PT ;  /* 0x7fffffff06ff7812 */ /* 0x000fda000780c813 */
[----:B------:R-:W-:Y:S05]  /*1790*/  @!P0 BRA `(.L_x_47) ;  /* 0x0000000400348947 */ /* 0x000fea0003800000 */
[C---:B------:R-:W-:Y:S02]  /*17a0*/  FSETP.NEU.FTZ.AND P2, PT, |R19|.reuse, +INF , PT ;  /* 0x7f8000001300780b */ /* 0x040fe40003f5d200 */
        /* <DEDUP_REMOVED lines=14> */
[----:B------:R-:W-:-:S04]  /*1890*/  @!P1 FFMA R6, R2, 1.84467440737095516160e+19, RZ ;  /* 0x5f80000002069823 */ /* 0x000fc800000000ff */
[----:B------:R-:W-:-:S07]  /*18a0*/  @!P1 VIADD R7, R7, 0x40 ;  /* 0x0000004007079836 */ /* 0x000fce0000000000 */
.L_x_45:
[----:B------:R-:W-:-:S04]  /*18b0*/  LEA R9, R5, 0xc0800000, 0x17 ;  /* 0xc080000005097811 */ /* 0x000fc800078eb8ff */
[----:B------:R-:W-:Y:S02]  /*18c0*/  IADD3 R9, PT, PT, -R9, R6, RZ ;  /* 0x0000000609097210 */ /* 0x000fe40007ffe1ff */
[----:B------:R-:W-:Y:S02]  /*18d0*/  IADD3 R6, PT, PT, R10, -0x7f, RZ ;  /* 0xffffff810a067810 */ /* 0x000fe40007ffe0ff */
[----:B------:R-:W0:Y:S01]  /*18e0*/  MUFU.RCP R8, R9 ;  /* 0x0000000900087308 */ /* 0x000e220000001000 */
[----:B------:R-:W-:Y:S02]  /*18f0*/  FADD.FTZ R11, -R9, -RZ ;  /* 0x800000ff090b7221 */ /* 0x000fe40000010100 */
[C---:B------:R-:W-:Y:S01]  /*1900*/  IMAD R2, R6.reuse, -0x800000, R19 ;  /* 0xff80000006027824 */ /* 0x040fe200078e0213 */
[----:B------:R-:W-:-:S04]  /*1910*/  IADD3 R6, PT, PT, R6, 0x7f, -R5 ;  /* 0x0000007f06067810 */ /* 0x000fc80007ffe805 */
        /* <DEDUP_REMOVED lines=43> */
.L_x_51:
[----:B------:R-:W-:-:S04]  /*1bd0*/  LOP3.LUT R2, R2, 0x80000000, RZ, 0xc0, !PT ;  /* 0x8000000002027812 */ /* 0x000fc800078ec0ff */
[----:B------:R-:W-:Y:S01]  /*1be0*/  LOP3.LUT R2, R2, 0x7f800000, RZ, 0xfc, !PT ;  /* 0x7f80000002027812 */ /* 0x000fe200078efcff */
[----:B------:R-:W-:Y:S06]  /*1bf0*/  BRA `(.L_x_52) ;  /* 0x0000000000287947 */ /* 0x000fec0003800000 */
.L_x_50:
[----:B------:R-:W-:Y:S01]  /*1c00*/  LEA R2, R6, R2, 0x17 ;  /* 0x0000000206027211 */ /* 0x000fe200078eb8ff */
[----:B------:R-:W-:Y:S06]  /*1c10*/  BRA `(.L_x_52) ;  /* 0x0000000000207947 */ /* 0x000fec0003800000 */
.L_x_49:
[----:B------:R-:W-:-:S04]  /*1c20*/  LOP3.LUT R2, R6, 0x80000000, R19, 0x48, !PT ;  /* 0x8000000006027812 */ /* 0x000fc800078e4813 */
[----:B------:R-:W-:Y:S01]  /*1c30*/  LOP3.LUT R2, R2, 0x7f800000, RZ, 0xfc, !PT ;  /* 0x7f80000002027812 */ /* 0x000fe200078efcff */
[----:B------:R-:W-:Y:S06]  /*1c40*/  BRA `(.L_x_52) ;  /* 0x0000000000147947 */ /* 0x000fec0003800000 */
.L_x_48:
[----:B------:R-:W-:Y:S01]  /*1c50*/  LOP3.LUT R2, R6, 0x80000000, R19, 0x48, !PT ;  /* 0x8000000006027812 */ /* 0x000fe200078e4813 */
[----:B------:R-:W-:Y:S06]  /*1c60*/  BRA `(.L_x_52) ;  /* 0x00000000000c7947 */ /* 0x000fec0003800000 */
.L_x_47:
[----:B------:R-:W0:Y:S01]  /*1c70*/  MUFU.RSQ R2, -QNAN ;  /* 0xffc0000000027908 */ /* 0x000e220000001400 */
[----:B------:R-:W-:Y:S05]  /*1c80*/  BRA `(.L_x_52) ;  /* 0x0000000000047947 */ /* 0x000fea0003800000 */
.L_x_46:
[----:B------:R-:W-:-:S07]  /*1c90*/  FADD.FTZ R2, R19, R2 ;  /* 0x0000000213027221 */ /* 0x000fce0000010000 */
.L_x_52:
[----:B------:R-:W-:-:S04]  /*1ca0*/  HFMA2 R5, -RZ, RZ, 0, 0 ;  /* 0x00000000ff057431 */ /* 0x000fc800000001ff */
[----:B0-----:R-:W-:Y:S05]  /*1cb0*/  RET.REL.NODEC R4 `(wilders_batch_f32) ;  /* 0xffffffe004d07950 */ /* 0x001fea0003c3ffff */
.L_x_53:
        /* <DEDUP_REMOVED lines=12> */
.L_x_55:


//--------------------- .nv.shared.reserved.0     --------------------------
	.section	.nv.shared.reserved.0,"aw",@nobits
	.weak		__nv_reservedSMEM_offset_0_alias
	.size		__nv_reservedSMEM_offset_0_alias, 0, 64
	.other		__nv_reservedSMEM_offset_0_alias,@"STO_CUDA_RESERVED_SHARED STV_DEFAULT"
__nv_reservedSMEM_offset_0_alias:
	.zero		0
	.zero		64


//--------------------- .nv.shared.wilders_batch_f32 --------------------------
	.section	.nv.shared.wilders_batch_f32,"aw",@nobits
	.sectionflags	@""
	.align	4
.nv.shared.wilders_batch_f32:
	.zero		2048


//--------------------- .nv.constant0.wilders_many_series_one_param_f32 --------------------------
	.section	.nv.constant0.wilders_many_series_one_param_f32,"a",@progbits
	.sectionflags	@""
	.align	4
.nv.constant0.wilders_many_series_one_param_f32:
	.zero		936


//--------------------- .nv.constant0.wilders_batch_f32 --------------------------
	.section	.nv.constant0.wilders_batch_f32,"a",@progbits
	.sectionflags	@""
	.align	4
.nv.constant0.wilders_batch_f32:
	.zero		952


//--------------------- SYMBOLS --------------------------

	.type		.nv.reservedSmem.offset0,@object
	.size		.nv.reservedSmem.offset0,0x4
	.type		.nv.reservedSmem.cap,@object
	.size		.nv.reservedSmem.cap,0x4
